//
// Generated by NVIDIA NVVM Compiler
//
// Compiler Build ID: CL-36424714
// Cuda compilation tools, release 13.0, V13.0.88
// Based on NVVM 20.0.0
//

.version 9.0
.target sm_100
.address_size 64

	// .globl	_Z19NeuronTimestepWriteiiPfS_S_PbS_iiPPS_S2_if
.func  (.param .b64 func_retval0) __internal_accurate_pow
(
	.param .b64 __internal_accurate_pow_param_0
)
;

.visible .entry _Z19NeuronTimestepWriteiiPfS_S_PbS_iiPPS_S2_if(
	.param .u32 _Z19NeuronTimestepWriteiiPfS_S_PbS_iiPPS_S2_if_param_0,
	.param .u32 _Z19NeuronTimestepWriteiiPfS_S_PbS_iiPPS_S2_if_param_1,
	.param .u64 .ptr .align 1 _Z19NeuronTimestepWriteiiPfS_S_PbS_iiPPS_S2_if_param_2,
	.param .u64 .ptr .align 1 _Z19NeuronTimestepWriteiiPfS_S_PbS_iiPPS_S2_if_param_3,
	.param .u64 .ptr .align 1 _Z19NeuronTimestepWriteiiPfS_S_PbS_iiPPS_S2_if_param_4,
	.param .u64 .ptr .align 1 _Z19NeuronTimestepWriteiiPfS_S_PbS_iiPPS_S2_if_param_5,
	.param .u64 .ptr .align 1 _Z19NeuronTimestepWriteiiPfS_S_PbS_iiPPS_S2_if_param_6,
	.param .u32 _Z19NeuronTimestepWriteiiPfS_S_PbS_iiPPS_S2_if_param_7,
	.param .u32 _Z19NeuronTimestepWriteiiPfS_S_PbS_iiPPS_S2_if_param_8,
	.param .u64 .ptr .align 1 _Z19NeuronTimestepWriteiiPfS_S_PbS_iiPPS_S2_if_param_9,
	.param .u64 .ptr .align 1 _Z19NeuronTimestepWriteiiPfS_S_PbS_iiPPS_S2_if_param_10,
	.param .u32 _Z19NeuronTimestepWriteiiPfS_S_PbS_iiPPS_S2_if_param_11,
	.param .f32 _Z19NeuronTimestepWriteiiPfS_S_PbS_iiPPS_S2_if_param_12
)
{
	.reg .pred 	%p<11>;
	.reg .b16 	%rs<5>;
	.reg .b32 	%r<31>;
	.reg .b32 	%f<112>;
	.reg .b64 	%rd<81>;
	.reg .b64 	%fd<153>;

	ld.param.u32 	%r6, [_Z19NeuronTimestepWriteiiPfS_S_PbS_iiPPS_S2_if_param_1];
	ld.param.u64 	%rd20, [_Z19NeuronTimestepWriteiiPfS_S_PbS_iiPPS_S2_if_param_2];
	ld.param.u64 	%rd21, [_Z19NeuronTimestepWriteiiPfS_S_PbS_iiPPS_S2_if_param_3];
	ld.param.u64 	%rd22, [_Z19NeuronTimestepWriteiiPfS_S_PbS_iiPPS_S2_if_param_4];
	ld.param.u64 	%rd23, [_Z19NeuronTimestepWriteiiPfS_S_PbS_iiPPS_S2_if_param_5];
	ld.param.u64 	%rd24, [_Z19NeuronTimestepWriteiiPfS_S_PbS_iiPPS_S2_if_param_6];
	ld.param.u64 	%rd25, [_Z19NeuronTimestepWriteiiPfS_S_PbS_iiPPS_S2_if_param_9];
	ld.param.u64 	%rd26, [_Z19NeuronTimestepWriteiiPfS_S_PbS_iiPPS_S2_if_param_10];
	cvta.to.global.u64 	%rd1, %rd24;
	cvta.to.global.u64 	%rd2, %rd21;
	cvta.to.global.u64 	%rd3, %rd20;
	cvta.to.global.u64 	%rd4, %rd26;
	cvta.to.global.u64 	%rd5, %rd23;
	cvta.to.global.u64 	%rd6, %rd25;
	cvta.to.global.u64 	%rd7, %rd22;
	mov.u32 	%r7, %tid.x;
	mov.u32 	%r8, %ntid.x;
	mov.u32 	%r9, %ctaid.x;
	mad.lo.s32 	%r1, %r8, %r9, %r7;
	setp.ge.s32 	%p1, %r1, %r6;
	@%p1 bra 	$L__BB0_7;
	ld.param.f32 	%f111, [_Z19NeuronTimestepWriteiiPfS_S_PbS_iiPPS_S2_if_param_12];
	ld.param.u32 	%r30, [_Z19NeuronTimestepWriteiiPfS_S_PbS_iiPPS_S2_if_param_11];
	ld.param.u32 	%r28, [_Z19NeuronTimestepWriteiiPfS_S_PbS_iiPPS_S2_if_param_8];
	ld.param.u32 	%r25, [_Z19NeuronTimestepWriteiiPfS_S_PbS_iiPPS_S2_if_param_7];
	rem.s32 	%r16, %r25, %r28;
	mad.lo.s32 	%r17, %r28, %r1, %r16;
	cvt.s64.s32 	%rd54, %r1;
	add.s64 	%rd8, %rd5, %rd54;
	mov.b16 	%rs3, 0;
	st.global.u8 	[%rd8], %rs3;
	mul.wide.s32 	%rd55, %r17, 4;
	add.s64 	%rd9, %rd7, %rd55;
	ld.global.f32 	%f62, [%rd9];
	div.rn.f32 	%f63, %f62, %f111;
	mul.wide.s32 	%rd56, %r30, 8;
	add.s64 	%rd57, %rd6, %rd56;
	ld.global.u64 	%rd58, [%rd57];
	cvta.to.global.u64 	%rd59, %rd58;
	mul.wide.s32 	%rd60, %r1, 8;
	add.s64 	%rd61, %rd59, %rd60;
	ld.global.u64 	%rd62, [%rd61];
	cvta.to.global.u64 	%rd63, %rd62;
	mul.wide.s32 	%rd64, %r25, 4;
	add.s64 	%rd65, %rd63, %rd64;
	st.global.f32 	[%rd65], %f63;
	add.s64 	%rd10, %rd4, %rd56;
	ld.global.u64 	%rd66, [%rd10];
	cvta.to.global.u64 	%rd67, %rd66;
	add.s64 	%rd68, %rd67, %rd60;
	ld.global.u64 	%rd69, [%rd68];
	cvta.to.global.u64 	%rd70, %rd69;
	add.s64 	%rd71, %rd70, %rd64;
	mov.b32 	%r18, 0;
	st.global.u32 	[%rd71], %r18;
	mul.wide.s32 	%rd72, %r1, 4;
	add.s64 	%rd11, %rd3, %rd72;
	add.s64 	%rd12, %rd2, %rd72;
	add.s64 	%rd13, %rd1, %rd72;
	ld.global.f32 	%f64, [%rd11];
	add.f32 	%f65, %f64, 0f42700000;
	cvt.f64.f32 	%fd77, %f65;
	mul.f64 	%fd78, %fd77, 0d3FE6666666666666;
	add.f32 	%f66, %f64, 0f42200000;
	cvt.f64.f32 	%fd79, %f66;
	mul.f64 	%fd80, %fd78, %fd79;
	ld.global.f32 	%f67, [%rd12];
	cvt.f64.f32 	%fd81, %f67;
	sub.f64 	%fd82, %fd80, %fd81;
	ld.global.f32 	%f68, [%rd9];
	cvt.f64.f32 	%fd83, %f68;
	add.f64 	%fd84, %fd82, %fd83;
	ld.global.f32 	%f69, [%rd13];
	cvt.f64.f32 	%fd85, %f69;
	add.f64 	%fd86, %fd84, %fd85;
	div.rn.f64 	%fd87, %fd86, 0d4059000000000000;
	cvt.rn.f32.f64 	%f70, %fd87;
	mul.f32 	%f71, %f65, 0fC0000000;
	sub.f32 	%f72, %f71, %f67;
	cvt.f64.f32 	%fd88, %f72;
	mul.f64 	%fd89, %fd88, 0d3F9EB851EB851EB8;
	cvt.rn.f32.f64 	%f73, %fd89;
	cvt.f64.f32 	%fd90, %f70;
	cvt.f64.f32 	%fd91, %f64;
	fma.rn.f64 	%fd92, %fd90, 0d3FD0000000000000, %fd91;
	cvt.rn.f32.f64 	%f74, %fd92;
	st.global.f32 	[%rd11], %f74;
	cvt.f64.f32 	%fd93, %f73;
	ld.global.f32 	%f75, [%rd12];
	cvt.f64.f32 	%fd94, %f75;
	fma.rn.f64 	%fd95, %fd93, 0d3FD0000000000000, %fd94;
	cvt.rn.f32.f64 	%f1, %fd95;
	st.global.f32 	[%rd12], %f1;
	ld.global.f32 	%f2, [%rd11];
	setp.gt.f32 	%p7, %f2, 0f420C0000;
	@%p7 bra 	$L__BB0_5;
	add.f32 	%f76, %f2, 0f42700000;
	cvt.f64.f32 	%fd96, %f76;
	mul.f64 	%fd97, %fd96, 0d3FE6666666666666;
	add.f32 	%f77, %f2, 0f42200000;
	cvt.f64.f32 	%fd98, %f77;
	mul.f64 	%fd99, %fd97, %fd98;
	cvt.f64.f32 	%fd100, %f1;
	sub.f64 	%fd101, %fd99, %fd100;
	ld.global.f32 	%f78, [%rd9];
	cvt.f64.f32 	%fd102, %f78;
	add.f64 	%fd103, %fd101, %fd102;
	ld.global.f32 	%f79, [%rd13];
	cvt.f64.f32 	%fd104, %f79;
	add.f64 	%fd105, %fd103, %fd104;
	div.rn.f64 	%fd106, %fd105, 0d4059000000000000;
	cvt.rn.f32.f64 	%f80, %fd106;
	mul.f32 	%f81, %f76, 0fC0000000;
	sub.f32 	%f82, %f81, %f1;
	cvt.f64.f32 	%fd107, %f82;
	mul.f64 	%fd108, %fd107, 0d3F9EB851EB851EB8;
	cvt.rn.f32.f64 	%f83, %fd108;
	cvt.f64.f32 	%fd109, %f80;
	cvt.f64.f32 	%fd110, %f2;
	fma.rn.f64 	%fd111, %fd109, 0d3FD0000000000000, %fd110;
	cvt.rn.f32.f64 	%f84, %fd111;
	st.global.f32 	[%rd11], %f84;
	cvt.f64.f32 	%fd112, %f83;
	ld.global.f32 	%f85, [%rd12];
	cvt.f64.f32 	%fd113, %f85;
	fma.rn.f64 	%fd114, %fd112, 0d3FD0000000000000, %fd113;
	cvt.rn.f32.f64 	%f3, %fd114;
	st.global.f32 	[%rd12], %f3;
	ld.global.f32 	%f4, [%rd11];
	setp.gt.f32 	%p8, %f4, 0f420C0000;
	@%p8 bra 	$L__BB0_5;
	add.f32 	%f86, %f4, 0f42700000;
	cvt.f64.f32 	%fd115, %f86;
	mul.f64 	%fd116, %fd115, 0d3FE6666666666666;
	add.f32 	%f87, %f4, 0f42200000;
	cvt.f64.f32 	%fd117, %f87;
	mul.f64 	%fd118, %fd116, %fd117;
	cvt.f64.f32 	%fd119, %f3;
	sub.f64 	%fd120, %fd118, %fd119;
	ld.global.f32 	%f88, [%rd9];
	cvt.f64.f32 	%fd121, %f88;
	add.f64 	%fd122, %fd120, %fd121;
	ld.global.f32 	%f89, [%rd13];
	cvt.f64.f32 	%fd123, %f89;
	add.f64 	%fd124, %fd122, %fd123;
	div.rn.f64 	%fd125, %fd124, 0d4059000000000000;
	cvt.rn.f32.f64 	%f90, %fd125;
	mul.f32 	%f91, %f86, 0fC0000000;
	sub.f32 	%f92, %f91, %f3;
	cvt.f64.f32 	%fd126, %f92;
	mul.f64 	%fd127, %fd126, 0d3F9EB851EB851EB8;
	cvt.rn.f32.f64 	%f93, %fd127;
	cvt.f64.f32 	%fd128, %f90;
	cvt.f64.f32 	%fd129, %f4;
	fma.rn.f64 	%fd130, %fd128, 0d3FD0000000000000, %fd129;
	cvt.rn.f32.f64 	%f94, %fd130;
	st.global.f32 	[%rd11], %f94;
	cvt.f64.f32 	%fd131, %f93;
	ld.global.f32 	%f95, [%rd12];
	cvt.f64.f32 	%fd132, %f95;
	fma.rn.f64 	%fd133, %fd131, 0d3FD0000000000000, %fd132;
	cvt.rn.f32.f64 	%f5, %fd133;
	st.global.f32 	[%rd12], %f5;
	ld.global.f32 	%f6, [%rd11];
	setp.gt.f32 	%p9, %f6, 0f420C0000;
	@%p9 bra 	$L__BB0_5;
	add.f32 	%f96, %f6, 0f42700000;
	cvt.f64.f32 	%fd134, %f96;
	mul.f64 	%fd135, %fd134, 0d3FE6666666666666;
	add.f32 	%f97, %f6, 0f42200000;
	cvt.f64.f32 	%fd136, %f97;
	mul.f64 	%fd137, %fd135, %fd136;
	cvt.f64.f32 	%fd138, %f5;
	sub.f64 	%fd139, %fd137, %fd138;
	ld.global.f32 	%f98, [%rd9];
	cvt.f64.f32 	%fd140, %f98;
	add.f64 	%fd141, %fd139, %fd140;
	ld.global.f32 	%f99, [%rd13];
	cvt.f64.f32 	%fd142, %f99;
	add.f64 	%fd143, %fd141, %fd142;
	div.rn.f64 	%fd144, %fd143, 0d4059000000000000;
	cvt.rn.f32.f64 	%f100, %fd144;
	mul.f32 	%f101, %f96, 0fC0000000;
	sub.f32 	%f102, %f101, %f5;
	cvt.f64.f32 	%fd145, %f102;
	mul.f64 	%fd146, %fd145, 0d3F9EB851EB851EB8;
	cvt.rn.f32.f64 	%f103, %fd146;
	cvt.f64.f32 	%fd147, %f100;
	cvt.f64.f32 	%fd148, %f6;
	fma.rn.f64 	%fd149, %fd147, 0d3FD0000000000000, %fd148;
	cvt.rn.f32.f64 	%f104, %fd149;
	st.global.f32 	[%rd11], %f104;
	cvt.f64.f32 	%fd150, %f103;
	ld.global.f32 	%f105, [%rd12];
	cvt.f64.f32 	%fd151, %f105;
	fma.rn.f64 	%fd152, %fd150, 0d3FD0000000000000, %fd151;
	cvt.rn.f32.f64 	%f106, %fd152;
	st.global.f32 	[%rd12], %f106;
	ld.global.f32 	%f107, [%rd11];
	setp.leu.f32 	%p10, %f107, 0f420C0000;
	@%p10 bra 	$L__BB0_6;
$L__BB0_5:
	ld.param.u32 	%r26, [_Z19NeuronTimestepWriteiiPfS_S_PbS_iiPPS_S2_if_param_7];
	mov.b16 	%rs4, 1;
	st.global.u8 	[%rd8], %rs4;
	ld.global.u64 	%rd73, [%rd10];
	cvta.to.global.u64 	%rd74, %rd73;
	add.s64 	%rd76, %rd74, %rd60;
	ld.global.u64 	%rd77, [%rd76];
	cvta.to.global.u64 	%rd78, %rd77;
	mul.wide.s32 	%rd79, %r26, 4;
	add.s64 	%rd80, %rd78, %rd79;
	mov.b32 	%r19, 1065353216;
	st.global.u32 	[%rd80], %r19;
	mov.b32 	%r20, -1035468800;
	st.global.u32 	[%rd11], %r20;
	ld.global.f32 	%f108, [%rd12];
	add.f32 	%f109, %f108, 0f42C80000;
	st.global.f32 	[%rd12], %f109;
$L__BB0_6:
	mov.b32 	%r21, 0;
	st.global.u32 	[%rd9], %r21;
	bra.uni 	$L__BB0_14;
$L__BB0_7:
	ld.param.u32 	%r22, [_Z19NeuronTimestepWriteiiPfS_S_PbS_iiPPS_S2_if_param_0];
	setp.ge.s32 	%p2, %r1, %r22;
	@%p2 bra 	$L__BB0_14;
	ld.param.f32 	%f110, [_Z19NeuronTimestepWriteiiPfS_S_PbS_iiPPS_S2_if_param_12];
	ld.param.u32 	%r29, [_Z19NeuronTimestepWriteiiPfS_S_PbS_iiPPS_S2_if_param_11];
	ld.param.u32 	%r27, [_Z19NeuronTimestepWriteiiPfS_S_PbS_iiPPS_S2_if_param_8];
	ld.param.u32 	%r23, [_Z19NeuronTimestepWriteiiPfS_S_PbS_iiPPS_S2_if_param_7];
	rem.s32 	%r10, %r23, %r27;
	mad.lo.s32 	%r11, %r27, %r1, %r10;
	mul.wide.s32 	%rd27, %r11, 4;
	add.s64 	%rd14, %rd7, %rd27;
	ld.global.f32 	%f14, [%rd14];
	div.rn.f32 	%f15, %f14, %f110;
	mul.wide.s32 	%rd28, %r29, 8;
	add.s64 	%rd29, %rd6, %rd28;
	ld.global.u64 	%rd30, [%rd29];
	cvta.to.global.u64 	%rd31, %rd30;
	cvt.s64.s32 	%rd32, %r1;
	mul.wide.s32 	%rd33, %r1, 8;
	add.s64 	%rd34, %rd31, %rd33;
	ld.global.u64 	%rd35, [%rd34];
	cvta.to.global.u64 	%rd36, %rd35;
	mul.wide.s32 	%rd37, %r23, 4;
	add.s64 	%rd38, %rd36, %rd37;
	st.global.f32 	[%rd38], %f15;
	add.s64 	%rd15, %rd5, %rd32;
	mov.b16 	%rs1, 0;
	st.global.u8 	[%rd15], %rs1;
	add.s64 	%rd16, %rd4, %rd28;
	ld.global.u64 	%rd39, [%rd16];
	cvta.to.global.u64 	%rd40, %rd39;
	add.s64 	%rd41, %rd40, %rd33;
	ld.global.u64 	%rd42, [%rd41];
	cvta.to.global.u64 	%rd43, %rd42;
	add.s64 	%rd44, %rd43, %rd37;
	mov.b32 	%r12, 0;
	st.global.u32 	[%rd44], %r12;
	mul.wide.s32 	%rd45, %r1, 4;
	add.s64 	%rd17, %rd3, %rd45;
	add.s64 	%rd18, %rd2, %rd45;
	add.s64 	%rd19, %rd1, %rd45;
	ld.global.f32 	%f16, [%rd17];
	add.f32 	%f17, %f16, 0f42960000;
	cvt.f64.f32 	%fd1, %f17;
	mul.f64 	%fd2, %fd1, 0d3FF3333333333333;
	add.f32 	%f18, %f16, 0f42340000;
	cvt.f64.f32 	%fd3, %f18;
	mul.f64 	%fd4, %fd2, %fd3;
	ld.global.f32 	%f19, [%rd18];
	cvt.f64.f32 	%fd5, %f19;
	sub.f64 	%fd6, %fd4, %fd5;
	ld.global.f32 	%f20, [%rd14];
	cvt.f64.f32 	%fd7, %f20;
	add.f64 	%fd8, %fd6, %fd7;
	ld.global.f32 	%f21, [%rd19];
	cvt.f64.f32 	%fd9, %f21;
	add.f64 	%fd10, %fd8, %fd9;
	div.rn.f64 	%fd11, %fd10, 0d4062C00000000000;
	cvt.rn.f32.f64 	%f22, %fd11;
	mul.f32 	%f23, %f17, 0f40A00000;
	sub.f32 	%f24, %f23, %f19;
	cvt.f64.f32 	%fd12, %f24;
	mul.f64 	%fd13, %fd12, 0d3F847AE147AE147B;
	cvt.rn.f32.f64 	%f25, %fd13;
	cvt.f64.f32 	%fd14, %f22;
	cvt.f64.f32 	%fd15, %f16;
	fma.rn.f64 	%fd16, %fd14, 0d3FD0000000000000, %fd15;
	cvt.rn.f32.f64 	%f26, %fd16;
	st.global.f32 	[%rd17], %f26;
	cvt.f64.f32 	%fd17, %f25;
	ld.global.f32 	%f27, [%rd18];
	cvt.f64.f32 	%fd18, %f27;
	fma.rn.f64 	%fd19, %fd17, 0d3FD0000000000000, %fd18;
	cvt.rn.f32.f64 	%f7, %fd19;
	st.global.f32 	[%rd18], %f7;
	ld.global.f32 	%f8, [%rd17];
	setp.gt.f32 	%p3, %f8, 0f42480000;
	@%p3 bra 	$L__BB0_12;
	add.f32 	%f28, %f8, 0f42960000;
	cvt.f64.f32 	%fd20, %f28;
	mul.f64 	%fd21, %fd20, 0d3FF3333333333333;
	add.f32 	%f29, %f8, 0f42340000;
	cvt.f64.f32 	%fd22, %f29;
	mul.f64 	%fd23, %fd21, %fd22;
	cvt.f64.f32 	%fd24, %f7;
	sub.f64 	%fd25, %fd23, %fd24;
	ld.global.f32 	%f30, [%rd14];
	cvt.f64.f32 	%fd26, %f30;
	add.f64 	%fd27, %fd25, %fd26;
	ld.global.f32 	%f31, [%rd19];
	cvt.f64.f32 	%fd28, %f31;
	add.f64 	%fd29, %fd27, %fd28;
	div.rn.f64 	%fd30, %fd29, 0d4062C00000000000;
	cvt.rn.f32.f64 	%f32, %fd30;
	mul.f32 	%f33, %f28, 0f40A00000;
	sub.f32 	%f34, %f33, %f7;
	cvt.f64.f32 	%fd31, %f34;
	mul.f64 	%fd32, %fd31, 0d3F847AE147AE147B;
	cvt.rn.f32.f64 	%f35, %fd32;
	cvt.f64.f32 	%fd33, %f32;
	cvt.f64.f32 	%fd34, %f8;
	fma.rn.f64 	%fd35, %fd33, 0d3FD0000000000000, %fd34;
	cvt.rn.f32.f64 	%f36, %fd35;
	st.global.f32 	[%rd17], %f36;
	cvt.f64.f32 	%fd36, %f35;
	ld.global.f32 	%f37, [%rd18];
	cvt.f64.f32 	%fd37, %f37;
	fma.rn.f64 	%fd38, %fd36, 0d3FD0000000000000, %fd37;
	cvt.rn.f32.f64 	%f9, %fd38;
	st.global.f32 	[%rd18], %f9;
	ld.global.f32 	%f10, [%rd17];
	setp.gt.f32 	%p4, %f10, 0f42480000;
	@%p4 bra 	$L__BB0_12;
	add.f32 	%f38, %f10, 0f42960000;
	cvt.f64.f32 	%fd39, %f38;
	mul.f64 	%fd40, %fd39, 0d3FF3333333333333;
	add.f32 	%f39, %f10, 0f42340000;
	cvt.f64.f32 	%fd41, %f39;
	mul.f64 	%fd42, %fd40, %fd41;
	cvt.f64.f32 	%fd43, %f9;
	sub.f64 	%fd44, %fd42, %fd43;
	ld.global.f32 	%f40, [%rd14];
	cvt.f64.f32 	%fd45, %f40;
	add.f64 	%fd46, %fd44, %fd45;
	ld.global.f32 	%f41, [%rd19];
	cvt.f64.f32 	%fd47, %f41;
	add.f64 	%fd48, %fd46, %fd47;
	div.rn.f64 	%fd49, %fd48, 0d4062C00000000000;
	cvt.rn.f32.f64 	%f42, %fd49;
	mul.f32 	%f43, %f38, 0f40A00000;
	sub.f32 	%f44, %f43, %f9;
	cvt.f64.f32 	%fd50, %f44;
	mul.f64 	%fd51, %fd50, 0d3F847AE147AE147B;
	cvt.rn.f32.f64 	%f45, %fd51;
	cvt.f64.f32 	%fd52, %f42;
	cvt.f64.f32 	%fd53, %f10;
	fma.rn.f64 	%fd54, %fd52, 0d3FD0000000000000, %fd53;
	cvt.rn.f32.f64 	%f46, %fd54;
	st.global.f32 	[%rd17], %f46;
	cvt.f64.f32 	%fd55, %f45;
	ld.global.f32 	%f47, [%rd18];
	cvt.f64.f32 	%fd56, %f47;
	fma.rn.f64 	%fd57, %fd55, 0d3FD0000000000000, %fd56;
	cvt.rn.f32.f64 	%f11, %fd57;
	st.global.f32 	[%rd18], %f11;
	ld.global.f32 	%f12, [%rd17];
	setp.gt.f32 	%p5, %f12, 0f42480000;
	@%p5 bra 	$L__BB0_12;
	add.f32 	%f48, %f12, 0f42960000;
	cvt.f64.f32 	%fd58, %f48;
	mul.f64 	%fd59, %fd58, 0d3FF3333333333333;
	add.f32 	%f49, %f12, 0f42340000;
	cvt.f64.f32 	%fd60, %f49;
	mul.f64 	%fd61, %fd59, %fd60;
	cvt.f64.f32 	%fd62, %f11;
	sub.f64 	%fd63, %fd61, %fd62;
	ld.global.f32 	%f50, [%rd14];
	cvt.f64.f32 	%fd64, %f50;
	add.f64 	%fd65, %fd63, %fd64;
	ld.global.f32 	%f51, [%rd19];
	cvt.f64.f32 	%fd66, %f51;
	add.f64 	%fd67, %fd65, %fd66;
	div.rn.f64 	%fd68, %fd67, 0d4062C00000000000;
	cvt.rn.f32.f64 	%f52, %fd68;
	mul.f32 	%f53, %f48, 0f40A00000;
	sub.f32 	%f54, %f53, %f11;
	cvt.f64.f32 	%fd69, %f54;
	mul.f64 	%fd70, %fd69, 0d3F847AE147AE147B;
	cvt.rn.f32.f64 	%f55, %fd70;
	cvt.f64.f32 	%fd71, %f52;
	cvt.f64.f32 	%fd72, %f12;
	fma.rn.f64 	%fd73, %fd71, 0d3FD0000000000000, %fd72;
	cvt.rn.f32.f64 	%f56, %fd73;
	st.global.f32 	[%rd17], %f56;
	cvt.f64.f32 	%fd74, %f55;
	ld.global.f32 	%f57, [%rd18];
	cvt.f64.f32 	%fd75, %f57;
	fma.rn.f64 	%fd76, %fd74, 0d3FD0000000000000, %fd75;
	cvt.rn.f32.f64 	%f58, %fd76;
	st.global.f32 	[%rd18], %f58;
	ld.global.f32 	%f59, [%rd17];
	setp.leu.f32 	%p6, %f59, 0f42480000;
	@%p6 bra 	$L__BB0_13;
$L__BB0_12:
	ld.param.u32 	%r24, [_Z19NeuronTimestepWriteiiPfS_S_PbS_iiPPS_S2_if_param_7];
	mov.b16 	%rs2, 1;
	st.global.u8 	[%rd15], %rs2;
	ld.global.u64 	%rd46, [%rd16];
	cvta.to.global.u64 	%rd47, %rd46;
	add.s64 	%rd49, %rd47, %rd33;
	ld.global.u64 	%rd50, [%rd49];
	cvta.to.global.u64 	%rd51, %rd50;
	mul.wide.s32 	%rd52, %r24, 4;
	add.s64 	%rd53, %rd51, %rd52;
	mov.b32 	%r13, 1065353216;
	st.global.u32 	[%rd53], %r13;
	mov.b32 	%r14, -1033895936;
	st.global.u32 	[%rd17], %r14;
	ld.global.f32 	%f60, [%rd18];
	add.f32 	%f61, %f60, 0f43020000;
	st.global.f32 	[%rd18], %f61;
$L__BB0_13:
	mov.b32 	%r15, 0;
	st.global.u32 	[%rd14], %r15;
$L__BB0_14:
	ret;

}
	// .globl	_Z21NeuronTimestepNoWriteiiPfS_S_PbS_ii
.visible .entry _Z21NeuronTimestepNoWriteiiPfS_S_PbS_ii(
	.param .u32 _Z21NeuronTimestepNoWriteiiPfS_S_PbS_ii_param_0,
	.param .u32 _Z21NeuronTimestepNoWriteiiPfS_S_PbS_ii_param_1,
	.param .u64 .ptr .align 1 _Z21NeuronTimestepNoWriteiiPfS_S_PbS_ii_param_2,
	.param .u64 .ptr .align 1 _Z21NeuronTimestepNoWriteiiPfS_S_PbS_ii_param_3,
	.param .u64 .ptr .align 1 _Z21NeuronTimestepNoWriteiiPfS_S_PbS_ii_param_4,
	.param .u64 .ptr .align 1 _Z21NeuronTimestepNoWriteiiPfS_S_PbS_ii_param_5,
	.param .u64 .ptr .align 1 _Z21NeuronTimestepNoWriteiiPfS_S_PbS_ii_param_6,
	.param .u32 _Z21NeuronTimestepNoWriteiiPfS_S_PbS_ii_param_7,
	.param .u32 _Z21NeuronTimestepNoWriteiiPfS_S_PbS_ii_param_8
)
{
	.reg .pred 	%p<11>;
	.reg .b16 	%rs<5>;
	.reg .b32 	%r<20>;
	.reg .b32 	%f<108>;
	.reg .b64 	%rd<27>;
	.reg .b64 	%fd<150>;

	ld.param.u32 	%r2, [_Z21NeuronTimestepNoWriteiiPfS_S_PbS_ii_param_0];
	ld.param.u32 	%r5, [_Z21NeuronTimestepNoWriteiiPfS_S_PbS_ii_param_1];
	ld.param.u64 	%rd16, [_Z21NeuronTimestepNoWriteiiPfS_S_PbS_ii_param_2];
	ld.param.u64 	%rd17, [_Z21NeuronTimestepNoWriteiiPfS_S_PbS_ii_param_3];
	ld.param.u64 	%rd18, [_Z21NeuronTimestepNoWriteiiPfS_S_PbS_ii_param_4];
	ld.param.u64 	%rd19, [_Z21NeuronTimestepNoWriteiiPfS_S_PbS_ii_param_5];
	ld.param.u64 	%rd20, [_Z21NeuronTimestepNoWriteiiPfS_S_PbS_ii_param_6];
	ld.param.u32 	%r3, [_Z21NeuronTimestepNoWriteiiPfS_S_PbS_ii_param_7];
	ld.param.u32 	%r4, [_Z21NeuronTimestepNoWriteiiPfS_S_PbS_ii_param_8];
	cvta.to.global.u64 	%rd1, %rd20;
	cvta.to.global.u64 	%rd2, %rd18;
	cvta.to.global.u64 	%rd3, %rd17;
	cvta.to.global.u64 	%rd4, %rd16;
	cvta.to.global.u64 	%rd5, %rd19;
	mov.u32 	%r6, %tid.x;
	mov.u32 	%r7, %ntid.x;
	mov.u32 	%r8, %ctaid.x;
	mad.lo.s32 	%r1, %r7, %r8, %r6;
	setp.ge.s32 	%p1, %r1, %r5;
	@%p1 bra 	$L__BB1_7;
	rem.s32 	%r13, %r3, %r4;
	mad.lo.s32 	%r14, %r4, %r1, %r13;
	cvt.s64.s32 	%rd24, %r1;
	add.s64 	%rd6, %rd5, %rd24;
	mov.b16 	%rs3, 0;
	st.global.u8 	[%rd6], %rs3;
	mul.wide.s32 	%rd25, %r1, 4;
	add.s64 	%rd7, %rd4, %rd25;
	add.s64 	%rd8, %rd3, %rd25;
	mul.wide.s32 	%rd26, %r14, 4;
	add.s64 	%rd9, %rd2, %rd26;
	add.s64 	%rd10, %rd1, %rd25;
	ld.global.f32 	%f53, [%rd7];
	add.f32 	%f54, %f53, 0f42700000;
	cvt.f64.f32 	%fd77, %f54;
	mul.f64 	%fd78, %fd77, 0d3FE6666666666666;
	add.f32 	%f55, %f53, 0f42200000;
	cvt.f64.f32 	%fd79, %f55;
	mul.f64 	%fd80, %fd78, %fd79;
	ld.global.f32 	%f56, [%rd8];
	cvt.f64.f32 	%fd81, %f56;
	sub.f64 	%fd82, %fd80, %fd81;
	ld.global.f32 	%f57, [%rd9];
	cvt.f64.f32 	%fd83, %f57;
	add.f64 	%fd84, %fd82, %fd83;
	ld.global.f32 	%f58, [%rd10];
	cvt.f64.f32 	%fd85, %f58;
	add.f64 	%fd86, %fd84, %fd85;
	div.rn.f64 	%fd87, %fd86, 0d4059000000000000;
	cvt.rn.f32.f64 	%f59, %fd87;
	mul.f32 	%f60, %f54, 0fC0000000;
	sub.f32 	%f61, %f60, %f56;
	cvt.f64.f32 	%fd88, %f61;
	mul.f64 	%fd89, %fd88, 0d3F9EB851EB851EB8;
	cvt.rn.f32.f64 	%f62, %fd89;
	cvt.f64.f32 	%fd90, %f59;
	cvt.f64.f32 	%fd91, %f53;
	fma.rn.f64 	%fd92, %fd90, 0d3FD0000000000000, %fd91;
	cvt.rn.f32.f64 	%f63, %fd92;
	st.global.f32 	[%rd7], %f63;
	cvt.f64.f32 	%fd93, %f62;
	ld.global.f32 	%f64, [%rd8];
	cvt.f64.f32 	%fd94, %f64;
	fma.rn.f64 	%fd95, %fd93, 0d3FD0000000000000, %fd94;
	cvt.rn.f32.f64 	%f65, %fd95;
	st.global.f32 	[%rd8], %f65;
	ld.global.f32 	%f66, [%rd7];
	setp.leu.f32 	%p7, %f66, 0f420C0000;
	@%p7 bra 	$L__BB1_3;
$L__BB1_2:
	mov.b16 	%rs4, 1;
	st.global.u8 	[%rd6], %rs4;
	mov.b32 	%r19, -1035468800;
	st.global.u32 	[%rd7], %r19;
	ld.global.f32 	%f106, [%rd8];
	add.f32 	%f107, %f106, 0f42C80000;
	st.global.f32 	[%rd8], %f107;
	bra.uni 	$L__BB1_14;
$L__BB1_3:
	mov.b32 	%r15, 0;
	st.global.u32 	[%rd9], %r15;
	ld.global.f32 	%f67, [%rd7];
	add.f32 	%f68, %f67, 0f42700000;
	cvt.f64.f32 	%fd96, %f68;
	mul.f64 	%fd97, %fd96, 0d3FE6666666666666;
	add.f32 	%f69, %f67, 0f42200000;
	cvt.f64.f32 	%fd98, %f69;
	mul.f64 	%fd99, %fd97, %fd98;
	ld.global.f32 	%f70, [%rd8];
	cvt.f64.f32 	%fd100, %f70;
	sub.f64 	%fd101, %fd99, %fd100;
	add.f64 	%fd102, %fd101, 0d0000000000000000;
	ld.global.f32 	%f71, [%rd10];
	cvt.f64.f32 	%fd103, %f71;
	add.f64 	%fd104, %fd102, %fd103;
	div.rn.f64 	%fd105, %fd104, 0d4059000000000000;
	cvt.rn.f32.f64 	%f72, %fd105;
	mul.f32 	%f73, %f68, 0fC0000000;
	sub.f32 	%f74, %f73, %f70;
	cvt.f64.f32 	%fd106, %f74;
	mul.f64 	%fd107, %fd106, 0d3F9EB851EB851EB8;
	cvt.rn.f32.f64 	%f75, %fd107;
	cvt.f64.f32 	%fd108, %f72;
	cvt.f64.f32 	%fd109, %f67;
	fma.rn.f64 	%fd110, %fd108, 0d3FD0000000000000, %fd109;
	cvt.rn.f32.f64 	%f76, %fd110;
	st.global.f32 	[%rd7], %f76;
	cvt.f64.f32 	%fd111, %f75;
	ld.global.f32 	%f77, [%rd8];
	cvt.f64.f32 	%fd112, %f77;
	fma.rn.f64 	%fd113, %fd111, 0d3FD0000000000000, %fd112;
	cvt.rn.f32.f64 	%f78, %fd113;
	st.global.f32 	[%rd8], %f78;
	ld.global.f32 	%f79, [%rd7];
	setp.gt.f32 	%p8, %f79, 0f420C0000;
	@%p8 bra 	$L__BB1_2;
	mov.b32 	%r16, 0;
	st.global.u32 	[%rd9], %r16;
	ld.global.f32 	%f80, [%rd7];
	add.f32 	%f81, %f80, 0f42700000;
	cvt.f64.f32 	%fd114, %f81;
	mul.f64 	%fd115, %fd114, 0d3FE6666666666666;
	add.f32 	%f82, %f80, 0f42200000;
	cvt.f64.f32 	%fd116, %f82;
	mul.f64 	%fd117, %fd115, %fd116;
	ld.global.f32 	%f83, [%rd8];
	cvt.f64.f32 	%fd118, %f83;
	sub.f64 	%fd119, %fd117, %fd118;
	add.f64 	%fd120, %fd119, 0d0000000000000000;
	ld.global.f32 	%f84, [%rd10];
	cvt.f64.f32 	%fd121, %f84;
	add.f64 	%fd122, %fd120, %fd121;
	div.rn.f64 	%fd123, %fd122, 0d4059000000000000;
	cvt.rn.f32.f64 	%f85, %fd123;
	mul.f32 	%f86, %f81, 0fC0000000;
	sub.f32 	%f87, %f86, %f83;
	cvt.f64.f32 	%fd124, %f87;
	mul.f64 	%fd125, %fd124, 0d3F9EB851EB851EB8;
	cvt.rn.f32.f64 	%f88, %fd125;
	cvt.f64.f32 	%fd126, %f85;
	cvt.f64.f32 	%fd127, %f80;
	fma.rn.f64 	%fd128, %fd126, 0d3FD0000000000000, %fd127;
	cvt.rn.f32.f64 	%f89, %fd128;
	st.global.f32 	[%rd7], %f89;
	cvt.f64.f32 	%fd129, %f88;
	ld.global.f32 	%f90, [%rd8];
	cvt.f64.f32 	%fd130, %f90;
	fma.rn.f64 	%fd131, %fd129, 0d3FD0000000000000, %fd130;
	cvt.rn.f32.f64 	%f91, %fd131;
	st.global.f32 	[%rd8], %f91;
	ld.global.f32 	%f92, [%rd7];
	setp.gt.f32 	%p9, %f92, 0f420C0000;
	@%p9 bra 	$L__BB1_2;
	mov.b32 	%r17, 0;
	st.global.u32 	[%rd9], %r17;
	ld.global.f32 	%f93, [%rd7];
	add.f32 	%f94, %f93, 0f42700000;
	cvt.f64.f32 	%fd132, %f94;
	mul.f64 	%fd133, %fd132, 0d3FE6666666666666;
	add.f32 	%f95, %f93, 0f42200000;
	cvt.f64.f32 	%fd134, %f95;
	mul.f64 	%fd135, %fd133, %fd134;
	ld.global.f32 	%f96, [%rd8];
	cvt.f64.f32 	%fd136, %f96;
	sub.f64 	%fd137, %fd135, %fd136;
	add.f64 	%fd138, %fd137, 0d0000000000000000;
	ld.global.f32 	%f97, [%rd10];
	cvt.f64.f32 	%fd139, %f97;
	add.f64 	%fd140, %fd138, %fd139;
	div.rn.f64 	%fd141, %fd140, 0d4059000000000000;
	cvt.rn.f32.f64 	%f98, %fd141;
	mul.f32 	%f99, %f94, 0fC0000000;
	sub.f32 	%f100, %f99, %f96;
	cvt.f64.f32 	%fd142, %f100;
	mul.f64 	%fd143, %fd142, 0d3F9EB851EB851EB8;
	cvt.rn.f32.f64 	%f101, %fd143;
	cvt.f64.f32 	%fd144, %f98;
	cvt.f64.f32 	%fd145, %f93;
	fma.rn.f64 	%fd146, %fd144, 0d3FD0000000000000, %fd145;
	cvt.rn.f32.f64 	%f102, %fd146;
	st.global.f32 	[%rd7], %f102;
	cvt.f64.f32 	%fd147, %f101;
	ld.global.f32 	%f103, [%rd8];
	cvt.f64.f32 	%fd148, %f103;
	fma.rn.f64 	%fd149, %fd147, 0d3FD0000000000000, %fd148;
	cvt.rn.f32.f64 	%f104, %fd149;
	st.global.f32 	[%rd8], %f104;
	ld.global.f32 	%f105, [%rd7];
	setp.gt.f32 	%p10, %f105, 0f420C0000;
	@%p10 bra 	$L__BB1_2;
	mov.b32 	%r18, 0;
	st.global.u32 	[%rd9], %r18;
	bra.uni 	$L__BB1_14;
$L__BB1_7:
	setp.ge.s32 	%p2, %r1, %r2;
	@%p2 bra 	$L__BB1_14;
	rem.s32 	%r9, %r3, %r4;
	mad.lo.s32 	%r10, %r4, %r1, %r9;
	cvt.s64.s32 	%rd21, %r1;
	add.s64 	%rd11, %rd5, %rd21;
	mov.b16 	%rs1, 0;
	st.global.u8 	[%rd11], %rs1;
	mul.wide.s32 	%rd22, %r1, 4;
	add.s64 	%rd12, %rd4, %rd22;
	add.s64 	%rd13, %rd3, %rd22;
	mul.wide.s32 	%rd23, %r10, 4;
	add.s64 	%rd14, %rd2, %rd23;
	add.s64 	%rd15, %rd1, %rd22;
	ld.global.f32 	%f7, [%rd12];
	add.f32 	%f8, %f7, 0f42960000;
	cvt.f64.f32 	%fd1, %f8;
	mul.f64 	%fd2, %fd1, 0d3FF3333333333333;
	add.f32 	%f9, %f7, 0f42340000;
	cvt.f64.f32 	%fd3, %f9;
	mul.f64 	%fd4, %fd2, %fd3;
	ld.global.f32 	%f10, [%rd13];
	cvt.f64.f32 	%fd5, %f10;
	sub.f64 	%fd6, %fd4, %fd5;
	ld.global.f32 	%f11, [%rd14];
	cvt.f64.f32 	%fd7, %f11;
	add.f64 	%fd8, %fd6, %fd7;
	ld.global.f32 	%f12, [%rd15];
	cvt.f64.f32 	%fd9, %f12;
	add.f64 	%fd10, %fd8, %fd9;
	div.rn.f64 	%fd11, %fd10, 0d4062C00000000000;
	cvt.rn.f32.f64 	%f13, %fd11;
	mul.f32 	%f14, %f8, 0f40A00000;
	sub.f32 	%f15, %f14, %f10;
	cvt.f64.f32 	%fd12, %f15;
	mul.f64 	%fd13, %fd12, 0d3F847AE147AE147B;
	cvt.rn.f32.f64 	%f16, %fd13;
	cvt.f64.f32 	%fd14, %f13;
	cvt.f64.f32 	%fd15, %f7;
	fma.rn.f64 	%fd16, %fd14, 0d3FD0000000000000, %fd15;
	cvt.rn.f32.f64 	%f17, %fd16;
	st.global.f32 	[%rd12], %f17;
	cvt.f64.f32 	%fd17, %f16;
	ld.global.f32 	%f18, [%rd13];
	cvt.f64.f32 	%fd18, %f18;
	fma.rn.f64 	%fd19, %fd17, 0d3FD0000000000000, %fd18;
	cvt.rn.f32.f64 	%f1, %fd19;
	st.global.f32 	[%rd13], %f1;
	ld.global.f32 	%f2, [%rd12];
	setp.gt.f32 	%p3, %f2, 0f42480000;
	@%p3 bra 	$L__BB1_12;
	add.f32 	%f19, %f2, 0f42960000;
	cvt.f64.f32 	%fd20, %f19;
	mul.f64 	%fd21, %fd20, 0d3FF3333333333333;
	add.f32 	%f20, %f2, 0f42340000;
	cvt.f64.f32 	%fd22, %f20;
	mul.f64 	%fd23, %fd21, %fd22;
	cvt.f64.f32 	%fd24, %f1;
	sub.f64 	%fd25, %fd23, %fd24;
	ld.global.f32 	%f21, [%rd14];
	cvt.f64.f32 	%fd26, %f21;
	add.f64 	%fd27, %fd25, %fd26;
	ld.global.f32 	%f22, [%rd15];
	cvt.f64.f32 	%fd28, %f22;
	add.f64 	%fd29, %fd27, %fd28;
	div.rn.f64 	%fd30, %fd29, 0d4062C00000000000;
	cvt.rn.f32.f64 	%f23, %fd30;
	mul.f32 	%f24, %f19, 0f40A00000;
	sub.f32 	%f25, %f24, %f1;
	cvt.f64.f32 	%fd31, %f25;
	mul.f64 	%fd32, %fd31, 0d3F847AE147AE147B;
	cvt.rn.f32.f64 	%f26, %fd32;
	cvt.f64.f32 	%fd33, %f23;
	cvt.f64.f32 	%fd34, %f2;
	fma.rn.f64 	%fd35, %fd33, 0d3FD0000000000000, %fd34;
	cvt.rn.f32.f64 	%f27, %fd35;
	st.global.f32 	[%rd12], %f27;
	cvt.f64.f32 	%fd36, %f26;
	ld.global.f32 	%f28, [%rd13];
	cvt.f64.f32 	%fd37, %f28;
	fma.rn.f64 	%fd38, %fd36, 0d3FD0000000000000, %fd37;
	cvt.rn.f32.f64 	%f3, %fd38;
	st.global.f32 	[%rd13], %f3;
	ld.global.f32 	%f4, [%rd12];
	setp.gt.f32 	%p4, %f4, 0f42480000;
	@%p4 bra 	$L__BB1_12;
	add.f32 	%f29, %f4, 0f42960000;
	cvt.f64.f32 	%fd39, %f29;
	mul.f64 	%fd40, %fd39, 0d3FF3333333333333;
	add.f32 	%f30, %f4, 0f42340000;
	cvt.f64.f32 	%fd41, %f30;
	mul.f64 	%fd42, %fd40, %fd41;
	cvt.f64.f32 	%fd43, %f3;
	sub.f64 	%fd44, %fd42, %fd43;
	ld.global.f32 	%f31, [%rd14];
	cvt.f64.f32 	%fd45, %f31;
	add.f64 	%fd46, %fd44, %fd45;
	ld.global.f32 	%f32, [%rd15];
	cvt.f64.f32 	%fd47, %f32;
	add.f64 	%fd48, %fd46, %fd47;
	div.rn.f64 	%fd49, %fd48, 0d4062C00000000000;
	cvt.rn.f32.f64 	%f33, %fd49;
	mul.f32 	%f34, %f29, 0f40A00000;
	sub.f32 	%f35, %f34, %f3;
	cvt.f64.f32 	%fd50, %f35;
	mul.f64 	%fd51, %fd50, 0d3F847AE147AE147B;
	cvt.rn.f32.f64 	%f36, %fd51;
	cvt.f64.f32 	%fd52, %f33;
	cvt.f64.f32 	%fd53, %f4;
	fma.rn.f64 	%fd54, %fd52, 0d3FD0000000000000, %fd53;
	cvt.rn.f32.f64 	%f37, %fd54;
	st.global.f32 	[%rd12], %f37;
	cvt.f64.f32 	%fd55, %f36;
	ld.global.f32 	%f38, [%rd13];
	cvt.f64.f32 	%fd56, %f38;
	fma.rn.f64 	%fd57, %fd55, 0d3FD0000000000000, %fd56;
	cvt.rn.f32.f64 	%f5, %fd57;
	st.global.f32 	[%rd13], %f5;
	ld.global.f32 	%f6, [%rd12];
	setp.gt.f32 	%p5, %f6, 0f42480000;
	@%p5 bra 	$L__BB1_12;
	add.f32 	%f39, %f6, 0f42960000;
	cvt.f64.f32 	%fd58, %f39;
	mul.f64 	%fd59, %fd58, 0d3FF3333333333333;
	add.f32 	%f40, %f6, 0f42340000;
	cvt.f64.f32 	%fd60, %f40;
	mul.f64 	%fd61, %fd59, %fd60;
	cvt.f64.f32 	%fd62, %f5;
	sub.f64 	%fd63, %fd61, %fd62;
	ld.global.f32 	%f41, [%rd14];
	cvt.f64.f32 	%fd64, %f41;
	add.f64 	%fd65, %fd63, %fd64;
	ld.global.f32 	%f42, [%rd15];
	cvt.f64.f32 	%fd66, %f42;
	add.f64 	%fd67, %fd65, %fd66;
	div.rn.f64 	%fd68, %fd67, 0d4062C00000000000;
	cvt.rn.f32.f64 	%f43, %fd68;
	mul.f32 	%f44, %f39, 0f40A00000;
	sub.f32 	%f45, %f44, %f5;
	cvt.f64.f32 	%fd69, %f45;
	mul.f64 	%fd70, %fd69, 0d3F847AE147AE147B;
	cvt.rn.f32.f64 	%f46, %fd70;
	cvt.f64.f32 	%fd71, %f43;
	cvt.f64.f32 	%fd72, %f6;
	fma.rn.f64 	%fd73, %fd71, 0d3FD0000000000000, %fd72;
	cvt.rn.f32.f64 	%f47, %fd73;
	st.global.f32 	[%rd12], %f47;
	cvt.f64.f32 	%fd74, %f46;
	ld.global.f32 	%f48, [%rd13];
	cvt.f64.f32 	%fd75, %f48;
	fma.rn.f64 	%fd76, %fd74, 0d3FD0000000000000, %fd75;
	cvt.rn.f32.f64 	%f49, %fd76;
	st.global.f32 	[%rd13], %f49;
	ld.global.f32 	%f50, [%rd12];
	setp.leu.f32 	%p6, %f50, 0f42480000;
	@%p6 bra 	$L__BB1_13;
$L__BB1_12:
	mov.b16 	%rs2, 1;
	st.global.u8 	[%rd11], %rs2;
	mov.b32 	%r11, -1033895936;
	st.global.u32 	[%rd12], %r11;
	ld.global.f32 	%f51, [%rd13];
	add.f32 	%f52, %f51, 0f43020000;
	st.global.f32 	[%rd13], %f52;
$L__BB1_13:
	mov.b32 	%r12, 0;
	st.global.u32 	[%rd14], %r12;
$L__BB1_14:
	ret;

}
	// .globl	_Z18CommunicationPhaseiPbPiS0_PfS1_ii
.visible .entry _Z18CommunicationPhaseiPbPiS0_PfS1_ii(
	.param .u32 _Z18CommunicationPhaseiPbPiS0_PfS1_ii_param_0,
	.param .u64 .ptr .align 1 _Z18CommunicationPhaseiPbPiS0_PfS1_ii_param_1,
	.param .u64 .ptr .align 1 _Z18CommunicationPhaseiPbPiS0_PfS1_ii_param_2,
	.param .u64 .ptr .align 1 _Z18CommunicationPhaseiPbPiS0_PfS1_ii_param_3,
	.param .u64 .ptr .align 1 _Z18CommunicationPhaseiPbPiS0_PfS1_ii_param_4,
	.param .u64 .ptr .align 1 _Z18CommunicationPhaseiPbPiS0_PfS1_ii_param_5,
	.param .u32 _Z18CommunicationPhaseiPbPiS0_PfS1_ii_param_6,
	.param .u32 _Z18CommunicationPhaseiPbPiS0_PfS1_ii_param_7
)
{
	.reg .pred 	%p<3>;
	.reg .b16 	%rs<2>;
	.reg .b32 	%r<11>;
	.reg .b32 	%f<3>;
	.reg .b64 	%rd<20>;

	ld.param.u32 	%r4, [_Z18CommunicationPhaseiPbPiS0_PfS1_ii_param_0];
	ld.param.u64 	%rd1, [_Z18CommunicationPhaseiPbPiS0_PfS1_ii_param_1];
	ld.param.u64 	%rd2, [_Z18CommunicationPhaseiPbPiS0_PfS1_ii_param_2];
	ld.param.u64 	%rd3, [_Z18CommunicationPhaseiPbPiS0_PfS1_ii_param_3];
	ld.param.u64 	%rd4, [_Z18CommunicationPhaseiPbPiS0_PfS1_ii_param_4];
	ld.param.u64 	%rd5, [_Z18CommunicationPhaseiPbPiS0_PfS1_ii_param_5];
	ld.param.u32 	%r2, [_Z18CommunicationPhaseiPbPiS0_PfS1_ii_param_6];
	ld.param.u32 	%r3, [_Z18CommunicationPhaseiPbPiS0_PfS1_ii_param_7];
	mov.u32 	%r5, %tid.x;
	mov.u32 	%r6, %ntid.x;
	mov.u32 	%r7, %ctaid.x;
	mad.lo.s32 	%r1, %r6, %r7, %r5;
	setp.ge.s32 	%p1, %r1, %r4;
	@%p1 bra 	$L__BB2_3;
	cvta.to.global.u64 	%rd6, %rd2;
	cvta.to.global.u64 	%rd7, %rd1;
	mul.wide.s32 	%rd8, %r1, 4;
	add.s64 	%rd9, %rd6, %rd8;
	ld.global.s32 	%rd10, [%rd9];
	add.s64 	%rd11, %rd7, %rd10;
	ld.global.u8 	%rs1, [%rd11];
	setp.eq.s16 	%p2, %rs1, 0;
	@%p2 bra 	$L__BB2_3;
	cvta.to.global.u64 	%rd12, %rd3;
	add.s64 	%rd14, %rd12, %rd8;
	ld.global.u32 	%r8, [%rd14];
	rem.s32 	%r9, %r2, %r3;
	mad.lo.s32 	%r10, %r8, %r3, %r9;
	cvta.to.global.u64 	%rd15, %rd5;
	mul.wide.s32 	%rd16, %r10, 4;
	add.s64 	%rd17, %rd15, %rd16;
	cvta.to.global.u64 	%rd18, %rd4;
	add.s64 	%rd19, %rd18, %rd8;
	ld.global.f32 	%f1, [%rd19];
	atom.global.add.f32 	%f2, [%rd17], %f1;
$L__BB2_3:
	ret;

}
	// .globl	_Z18ExtendKernelValuesiiPfiPS_
.visible .entry _Z18ExtendKernelValuesiiPfiPS_(
	.param .u32 _Z18ExtendKernelValuesiiPfiPS__param_0,
	.param .u32 _Z18ExtendKernelValuesiiPfiPS__param_1,
	.param .u64 .ptr .align 1 _Z18ExtendKernelValuesiiPfiPS__param_2,
	.param .u32 _Z18ExtendKernelValuesiiPfiPS__param_3,
	.param .u64 .ptr .align 1 _Z18ExtendKernelValuesiiPfiPS__param_4
)
{
	.reg .pred 	%p<28>;
	.reg .b32 	%r<57>;
	.reg .b32 	%f<61>;
	.reg .b64 	%rd<142>;

	ld.param.u32 	%r29, [_Z18ExtendKernelValuesiiPfiPS__param_0];
	ld.param.u32 	%r27, [_Z18ExtendKernelValuesiiPfiPS__param_1];
	ld.param.u64 	%rd37, [_Z18ExtendKernelValuesiiPfiPS__param_2];
	ld.param.u32 	%r28, [_Z18ExtendKernelValuesiiPfiPS__param_3];
	ld.param.u64 	%rd36, [_Z18ExtendKernelValuesiiPfiPS__param_4];
	cvta.to.global.u64 	%rd1, %rd37;
	mov.u32 	%r30, %tid.x;
	mov.u32 	%r31, %ntid.x;
	mov.u32 	%r32, %ctaid.x;
	mad.lo.s32 	%r1, %r31, %r32, %r30;
	setp.ge.s32 	%p1, %r1, %r29;
	setp.lt.s32 	%p2, %r27, 1;
	or.pred  	%p3, %p1, %p2;
	@%p3 bra 	$L__BB3_45;
	cvta.to.global.u64 	%rd38, %rd36;
	setp.lt.s32 	%p4, %r28, 1;
	mul.wide.s32 	%rd39, %r1, 8;
	add.s64 	%rd2, %rd38, %rd39;
	@%p4 bra 	$L__BB3_45;
	and.b32  	%r2, %r28, 7;
	add.s32 	%r3, %r2, -1;
	and.b32  	%r4, %r28, 3;
	and.b32  	%r5, %r28, 1;
	and.b32  	%r33, %r28, 2147483640;
	neg.s32 	%r6, %r33;
	add.s64 	%rd3, %rd1, 16;
	mov.u32 	%r52, %r27;
	bra.uni 	$L__BB3_26;
$L__BB3_3:
	add.s32 	%r50, %r55, -2;
$L__BB3_4:
	setp.eq.s32 	%p15, %r2, 0;
	@%p15 bra 	$L__BB3_25;
	setp.lt.u32 	%p16, %r3, 3;
	@%p16 bra 	$L__BB3_15;
	ld.global.u64 	%rd130, [%rd2];
	add.s32 	%r9, %r50, %r52;
	setp.ge.s32 	%p17, %r9, %r27;
	mul.wide.u32 	%rd74, %r50, 4;
	add.s64 	%rd5, %rd1, %rd74;
	@%p17 bra 	$L__BB3_8;
	cvta.to.global.u64 	%rd75, %rd130;
	mul.wide.u32 	%rd76, %r52, 4;
	add.s64 	%rd77, %rd75, %rd76;
	ld.global.f32 	%f33, [%rd77];
	ld.global.f32 	%f34, [%rd5];
	cvt.s64.s32 	%rd78, %r50;
	cvt.s64.s32 	%rd79, %r16;
	add.s64 	%rd80, %rd78, %rd79;
	shl.b64 	%rd81, %rd80, 2;
	add.s64 	%rd82, %rd75, %rd81;
	ld.global.f32 	%f35, [%rd82+-4];
	fma.rn.f32 	%f36, %f33, %f34, %f35;
	st.global.f32 	[%rd82+-4], %f36;
	ld.global.u64 	%rd130, [%rd2];
$L__BB3_8:
	add.s32 	%r10, %r50, %r16;
	setp.ge.s32 	%p18, %r10, %r27;
	@%p18 bra 	$L__BB3_10;
	cvta.to.global.u64 	%rd83, %rd130;
	mul.wide.u32 	%rd84, %r52, 4;
	add.s64 	%rd85, %rd83, %rd84;
	ld.global.f32 	%f37, [%rd85];
	ld.global.f32 	%f38, [%rd5+4];
	mul.wide.s32 	%rd86, %r10, 4;
	add.s64 	%rd87, %rd83, %rd86;
	ld.global.f32 	%f39, [%rd87];
	fma.rn.f32 	%f40, %f37, %f38, %f39;
	st.global.f32 	[%rd87], %f40;
	ld.global.u64 	%rd130, [%rd2];
$L__BB3_10:
	add.s32 	%r43, %r9, 2;
	setp.ge.s32 	%p19, %r43, %r27;
	@%p19 bra 	$L__BB3_12;
	cvta.to.global.u64 	%rd88, %rd130;
	add.s32 	%r44, %r50, 2;
	mul.wide.u32 	%rd89, %r52, 4;
	add.s64 	%rd90, %rd88, %rd89;
	ld.global.f32 	%f41, [%rd90];
	ld.global.f32 	%f42, [%rd5+8];
	cvt.s64.s32 	%rd91, %r44;
	cvt.s64.s32 	%rd92, %r16;
	add.s64 	%rd93, %rd91, %rd92;
	shl.b64 	%rd94, %rd93, 2;
	add.s64 	%rd95, %rd88, %rd94;
	ld.global.f32 	%f43, [%rd95+-4];
	fma.rn.f32 	%f44, %f41, %f42, %f43;
	st.global.f32 	[%rd95+-4], %f44;
	ld.global.u64 	%rd130, [%rd2];
$L__BB3_12:
	add.s32 	%r45, %r9, 3;
	setp.ge.s32 	%p20, %r45, %r27;
	@%p20 bra 	$L__BB3_14;
	cvta.to.global.u64 	%rd96, %rd130;
	add.s32 	%r46, %r50, 3;
	mul.wide.u32 	%rd97, %r52, 4;
	add.s64 	%rd98, %rd96, %rd97;
	ld.global.f32 	%f45, [%rd98];
	ld.global.f32 	%f46, [%rd5+12];
	cvt.s64.s32 	%rd99, %r46;
	cvt.s64.s32 	%rd100, %r16;
	add.s64 	%rd101, %rd99, %rd100;
	shl.b64 	%rd102, %rd101, 2;
	add.s64 	%rd103, %rd96, %rd102;
	ld.global.f32 	%f47, [%rd103+-4];
	fma.rn.f32 	%f48, %f45, %f46, %f47;
	st.global.f32 	[%rd103+-4], %f48;
$L__BB3_14:
	add.s32 	%r50, %r50, 4;
$L__BB3_15:
	setp.eq.s32 	%p21, %r4, 0;
	@%p21 bra 	$L__BB3_25;
	setp.eq.s32 	%p22, %r4, 1;
	@%p22 bra 	$L__BB3_22;
	ld.global.u64 	%rd132, [%rd2];
	add.s32 	%r47, %r50, %r52;
	setp.ge.s32 	%p23, %r47, %r27;
	mul.wide.u32 	%rd104, %r50, 4;
	add.s64 	%rd13, %rd1, %rd104;
	@%p23 bra 	$L__BB3_19;
	cvta.to.global.u64 	%rd105, %rd132;
	mul.wide.u32 	%rd106, %r52, 4;
	add.s64 	%rd107, %rd105, %rd106;
	ld.global.f32 	%f49, [%rd107];
	ld.global.f32 	%f50, [%rd13];
	cvt.s64.s32 	%rd108, %r50;
	cvt.s64.s32 	%rd109, %r16;
	add.s64 	%rd110, %rd108, %rd109;
	shl.b64 	%rd111, %rd110, 2;
	add.s64 	%rd112, %rd105, %rd111;
	ld.global.f32 	%f51, [%rd112+-4];
	fma.rn.f32 	%f52, %f49, %f50, %f51;
	st.global.f32 	[%rd112+-4], %f52;
	ld.global.u64 	%rd132, [%rd2];
$L__BB3_19:
	add.s32 	%r13, %r50, %r16;
	setp.ge.s32 	%p24, %r13, %r27;
	@%p24 bra 	$L__BB3_21;
	cvta.to.global.u64 	%rd113, %rd132;
	mul.wide.u32 	%rd114, %r52, 4;
	add.s64 	%rd115, %rd113, %rd114;
	ld.global.f32 	%f53, [%rd115];
	ld.global.f32 	%f54, [%rd13+4];
	mul.wide.s32 	%rd116, %r13, 4;
	add.s64 	%rd117, %rd113, %rd116;
	ld.global.f32 	%f55, [%rd117];
	fma.rn.f32 	%f56, %f53, %f54, %f55;
	st.global.f32 	[%rd117], %f56;
$L__BB3_21:
	add.s32 	%r50, %r50, 2;
$L__BB3_22:
	setp.eq.s32 	%p25, %r5, 0;
	@%p25 bra 	$L__BB3_25;
	add.s32 	%r48, %r50, %r52;
	setp.ge.s32 	%p26, %r48, %r27;
	@%p26 bra 	$L__BB3_25;
	ld.global.u64 	%rd118, [%rd2];
	cvta.to.global.u64 	%rd119, %rd118;
	mul.wide.u32 	%rd120, %r52, 4;
	add.s64 	%rd121, %rd119, %rd120;
	ld.global.f32 	%f57, [%rd121];
	mul.wide.u32 	%rd122, %r50, 4;
	add.s64 	%rd123, %rd1, %rd122;
	ld.global.f32 	%f58, [%rd123];
	cvt.s64.s32 	%rd124, %r50;
	cvt.s64.s32 	%rd125, %r16;
	add.s64 	%rd126, %rd124, %rd125;
	shl.b64 	%rd127, %rd126, 2;
	add.s64 	%rd128, %rd119, %rd127;
	ld.global.f32 	%f59, [%rd128+-4];
	fma.rn.f32 	%f60, %f57, %f58, %f59;
	st.global.f32 	[%rd128+-4], %f60;
$L__BB3_25:
	setp.lt.s32 	%p27, %r16, 2;
	@%p27 bra 	$L__BB3_45;
$L__BB3_26:
	mov.u32 	%r16, %r52;
	setp.lt.u32 	%p5, %r28, 8;
	add.s32 	%r52, %r16, -1;
	mov.b32 	%r50, 1;
	@%p5 bra 	$L__BB3_4;
	mul.wide.s32 	%rd40, %r16, 4;
	add.s64 	%rd134, %rd40, 28;
	add.s32 	%r53, %r16, 1;
	mov.b32 	%r55, 3;
	mov.u64 	%rd133, %rd3;
	mov.u32 	%r54, %r16;
	mov.u32 	%r56, %r6;
$L__BB3_28:
	.pragma "nounroll";
	ld.global.u64 	%rd136, [%rd2];
	setp.ge.s32 	%p6, %r54, %r27;
	@%p6 bra 	$L__BB3_30;
	cvta.to.global.u64 	%rd41, %rd136;
	mul.wide.u32 	%rd42, %r52, 4;
	add.s64 	%rd43, %rd41, %rd42;
	ld.global.f32 	%f1, [%rd43];
	ld.global.f32 	%f2, [%rd133+-12];
	add.s64 	%rd44, %rd41, %rd134;
	ld.global.f32 	%f3, [%rd44+-28];
	fma.rn.f32 	%f4, %f1, %f2, %f3;
	st.global.f32 	[%rd44+-28], %f4;
	ld.global.u64 	%rd136, [%rd2];
$L__BB3_30:
	add.s32 	%r36, %r54, 1;
	setp.ge.s32 	%p7, %r36, %r27;
	@%p7 bra 	$L__BB3_32;
	cvta.to.global.u64 	%rd45, %rd136;
	mul.wide.u32 	%rd46, %r52, 4;
	add.s64 	%rd47, %rd45, %rd46;
	ld.global.f32 	%f5, [%rd47];
	ld.global.f32 	%f6, [%rd133+-8];
	mul.wide.s32 	%rd48, %r53, 4;
	add.s64 	%rd49, %rd45, %rd48;
	ld.global.f32 	%f7, [%rd49];
	fma.rn.f32 	%f8, %f5, %f6, %f7;
	st.global.f32 	[%rd49], %f8;
	ld.global.u64 	%rd136, [%rd2];
$L__BB3_32:
	add.s32 	%r37, %r54, 2;
	setp.ge.s32 	%p8, %r37, %r27;
	@%p8 bra 	$L__BB3_34;
	cvta.to.global.u64 	%rd50, %rd136;
	mul.wide.u32 	%rd51, %r52, 4;
	add.s64 	%rd52, %rd50, %rd51;
	ld.global.f32 	%f9, [%rd52];
	ld.global.f32 	%f10, [%rd133+-4];
	add.s64 	%rd53, %rd50, %rd134;
	ld.global.f32 	%f11, [%rd53+-20];
	fma.rn.f32 	%f12, %f9, %f10, %f11;
	st.global.f32 	[%rd53+-20], %f12;
	ld.global.u64 	%rd136, [%rd2];
$L__BB3_34:
	add.s32 	%r38, %r54, 3;
	setp.ge.s32 	%p9, %r38, %r27;
	@%p9 bra 	$L__BB3_36;
	cvta.to.global.u64 	%rd54, %rd136;
	mul.wide.u32 	%rd55, %r52, 4;
	add.s64 	%rd56, %rd54, %rd55;
	ld.global.f32 	%f13, [%rd56];
	ld.global.f32 	%f14, [%rd133];
	add.s64 	%rd57, %rd54, %rd134;
	ld.global.f32 	%f15, [%rd57+-16];
	fma.rn.f32 	%f16, %f13, %f14, %f15;
	st.global.f32 	[%rd57+-16], %f16;
	ld.global.u64 	%rd136, [%rd2];
$L__BB3_36:
	add.s32 	%r39, %r54, 4;
	setp.ge.s32 	%p10, %r39, %r27;
	@%p10 bra 	$L__BB3_38;
	cvta.to.global.u64 	%rd58, %rd136;
	mul.wide.u32 	%rd59, %r52, 4;
	add.s64 	%rd60, %rd58, %rd59;
	ld.global.f32 	%f17, [%rd60];
	ld.global.f32 	%f18, [%rd133+4];
	add.s64 	%rd61, %rd58, %rd134;
	ld.global.f32 	%f19, [%rd61+-12];
	fma.rn.f32 	%f20, %f17, %f18, %f19;
	st.global.f32 	[%rd61+-12], %f20;
	ld.global.u64 	%rd136, [%rd2];
$L__BB3_38:
	add.s32 	%r40, %r54, 5;
	setp.ge.s32 	%p11, %r40, %r27;
	@%p11 bra 	$L__BB3_40;
	cvta.to.global.u64 	%rd62, %rd136;
	mul.wide.u32 	%rd63, %r52, 4;
	add.s64 	%rd64, %rd62, %rd63;
	ld.global.f32 	%f21, [%rd64];
	ld.global.f32 	%f22, [%rd133+8];
	add.s64 	%rd65, %rd62, %rd134;
	ld.global.f32 	%f23, [%rd65+-8];
	fma.rn.f32 	%f24, %f21, %f22, %f23;
	st.global.f32 	[%rd65+-8], %f24;
	ld.global.u64 	%rd136, [%rd2];
$L__BB3_40:
	add.s32 	%r41, %r54, 6;
	setp.ge.s32 	%p12, %r41, %r27;
	@%p12 bra 	$L__BB3_42;
	cvta.to.global.u64 	%rd66, %rd136;
	mul.wide.u32 	%rd67, %r52, 4;
	add.s64 	%rd68, %rd66, %rd67;
	ld.global.f32 	%f25, [%rd68];
	ld.global.f32 	%f26, [%rd133+12];
	add.s64 	%rd69, %rd66, %rd134;
	ld.global.f32 	%f27, [%rd69+-4];
	fma.rn.f32 	%f28, %f25, %f26, %f27;
	st.global.f32 	[%rd69+-4], %f28;
	ld.global.u64 	%rd136, [%rd2];
$L__BB3_42:
	add.s32 	%r42, %r54, 7;
	setp.ge.s32 	%p13, %r42, %r27;
	@%p13 bra 	$L__BB3_44;
	cvta.to.global.u64 	%rd70, %rd136;
	mul.wide.u32 	%rd71, %r52, 4;
	add.s64 	%rd72, %rd70, %rd71;
	ld.global.f32 	%f29, [%rd72];
	ld.global.f32 	%f30, [%rd133+16];
	add.s64 	%rd73, %rd70, %rd134;
	ld.global.f32 	%f31, [%rd73];
	fma.rn.f32 	%f32, %f29, %f30, %f31;
	st.global.f32 	[%rd73], %f32;
$L__BB3_44:
	add.s32 	%r56, %r56, 8;
	add.s32 	%r55, %r55, 8;
	add.s64 	%rd134, %rd134, 32;
	add.s32 	%r54, %r54, 8;
	add.s32 	%r53, %r53, 8;
	add.s64 	%rd133, %rd133, 32;
	setp.eq.s32 	%p14, %r56, 0;
	@%p14 bra 	$L__BB3_3;
	bra.uni 	$L__BB3_28;
$L__BB3_45:
	ret;

}
	// .globl	_Z18CalculateDistancesiiifPPPfiiS_
.visible .entry _Z18CalculateDistancesiiifPPPfiiS_(
	.param .u32 _Z18CalculateDistancesiiifPPPfiiS__param_0,
	.param .u32 _Z18CalculateDistancesiiifPPPfiiS__param_1,
	.param .u32 _Z18CalculateDistancesiiifPPPfiiS__param_2,
	.param .f32 _Z18CalculateDistancesiiifPPPfiiS__param_3,
	.param .u64 .ptr .align 1 _Z18CalculateDistancesiiifPPPfiiS__param_4,
	.param .u32 _Z18CalculateDistancesiiifPPPfiiS__param_5,
	.param .u32 _Z18CalculateDistancesiiifPPPfiiS__param_6,
	.param .u64 .ptr .align 1 _Z18CalculateDistancesiiifPPPfiiS__param_7
)
{
	.reg .pred 	%p<84>;
	.reg .b32 	%r<110>;
	.reg .b32 	%f<50>;
	.reg .b64 	%rd<30>;
	.reg .b64 	%fd<128>;

	ld.param.u32 	%r25, [_Z18CalculateDistancesiiifPPPfiiS__param_0];
	ld.param.u64 	%rd14, [_Z18CalculateDistancesiiifPPPfiiS__param_4];
	ld.param.u32 	%r23, [_Z18CalculateDistancesiiifPPPfiiS__param_5];
	ld.param.u32 	%r24, [_Z18CalculateDistancesiiifPPPfiiS__param_6];
	mov.u32 	%r26, %tid.x;
	mov.u32 	%r27, %ntid.x;
	mov.u32 	%r28, %ctaid.x;
	mad.lo.s32 	%r1, %r27, %r28, %r26;
	setp.ge.s32 	%p2, %r1, %r25;
	mov.f32 	%f48, 0f00000000;
	@%p2 bra 	$L__BB4_48;
	ld.param.u32 	%r100, [_Z18CalculateDistancesiiifPPPfiiS__param_1];
	setp.lt.s32 	%p3, %r100, 1;
	@%p3 bra 	$L__BB4_47;
	ld.param.u32 	%r102, [_Z18CalculateDistancesiiifPPPfiiS__param_2];
	cvta.to.global.u64 	%rd1, %rd14;
	setp.lt.s32 	%p4, %r102, 1;
	mov.f64 	%fd43, 0d4000000000000000;
	{
	.reg .b32 %temp; 
	mov.b64 	{%temp, %r2}, %fd43;
	}
	and.b32  	%r3, %r2, 2146435072;
	setp.eq.s32 	%p5, %r3, 1062207488;
	setp.lt.s32 	%p6, %r2, 0;
	selp.b32 	%r4, 0, 2146435072, %p6;
	and.b32  	%r29, %r2, 2147483647;
	setp.ne.s32 	%p7, %r29, 1071644672;
	and.pred  	%p1, %p5, %p7;
	@%p4 bra 	$L__BB4_47;
	ld.param.u32 	%r103, [_Z18CalculateDistancesiiifPPPfiiS__param_2];
	mul.wide.s32 	%rd16, %r23, 8;
	add.s64 	%rd17, %rd1, %rd16;
	ld.global.u64 	%rd2, [%rd17];
	mul.wide.s32 	%rd18, %r24, 8;
	add.s64 	%rd19, %rd1, %rd18;
	ld.global.u64 	%rd3, [%rd19];
	and.b32  	%r5, %r103, 3;
	mov.f32 	%f48, 0f00000000;
	mov.b32 	%r107, 0;
$L__BB4_4:
	ld.param.u32 	%r104, [_Z18CalculateDistancesiiifPPPfiiS__param_2];
	setp.lt.u32 	%p8, %r104, 4;
	mul.wide.u32 	%rd20, %r107, 8;
	add.s64 	%rd21, %rd2, %rd20;
	ld.u64 	%rd4, [%rd21];
	add.s64 	%rd22, %rd3, %rd20;
	ld.u64 	%rd5, [%rd22];
	mov.b32 	%r109, 0;
	@%p8 bra 	$L__BB4_27;
	ld.param.u32 	%r105, [_Z18CalculateDistancesiiifPPPfiiS__param_2];
	and.b32  	%r32, %r105, 2147483644;
	neg.s32 	%r108, %r32;
	add.s64 	%rd29, %rd4, 8;
	add.s64 	%rd28, %rd5, 8;
$L__BB4_6:
	setp.lt.s32 	%p9, %r2, 0;
	setp.eq.s32 	%p10, %r3, 1062207488;
	ld.f32 	%f26, [%rd29+-8];
	ld.f32 	%f27, [%rd28+-8];
	sub.f32 	%f3, %f26, %f27;
	cvt.f64.f32 	%fd1, %f3;
	{
	.reg .b32 %temp; 
	mov.b64 	{%temp, %r9}, %fd1;
	}
	abs.f64 	%fd2, %fd1;
	{ // callseq 0, 0
	.param .b64 param0;
	st.param.f64 	[param0], %fd2;
	.param .b64 retval0;
	call.uni (retval0), 
	__internal_accurate_pow, 
	(
	param0
	);
	ld.param.f64 	%fd44, [retval0];
	} // callseq 0
	setp.lt.s32 	%p12, %r9, 0;
	neg.f64 	%fd46, %fd44;
	selp.f64 	%fd47, %fd46, %fd44, %p10;
	selp.f64 	%fd48, %fd47, %fd44, %p12;
	setp.eq.f32 	%p13, %f3, 0f00000000;
	selp.b32 	%r33, %r9, 0, %p10;
	or.b32  	%r34, %r33, 2146435072;
	selp.b32 	%r35, %r34, %r33, %p9;
	mov.b32 	%r36, 0;
	mov.b64 	%fd49, {%r36, %r35};
	selp.f64 	%fd121, %fd49, %fd48, %p13;
	add.f64 	%fd50, %fd1, 0d4000000000000000;
	{
	.reg .b32 %temp; 
	mov.b64 	{%temp, %r37}, %fd50;
	}
	and.b32  	%r38, %r37, 2146435072;
	setp.ne.s32 	%p14, %r38, 2146435072;
	@%p14 bra 	$L__BB4_11;
	setp.nan.f32 	%p15, %f3, %f3;
	@%p15 bra 	$L__BB4_10;
	setp.neu.f64 	%p16, %fd2, 0d7FF0000000000000;
	@%p16 bra 	$L__BB4_11;
	setp.lt.s32 	%p17, %r9, 0;
	or.b32  	%r39, %r4, -2147483648;
	selp.b32 	%r40, %r39, %r4, %p1;
	selp.b32 	%r41, %r40, %r4, %p17;
	mov.b32 	%r42, 0;
	mov.b64 	%fd121, {%r42, %r41};
	bra.uni 	$L__BB4_11;
$L__BB4_10:
	mov.f64 	%fd51, 0d4000000000000000;
	add.rn.f64 	%fd121, %fd1, %fd51;
$L__BB4_11:
	setp.lt.s32 	%p18, %r2, 0;
	setp.eq.s32 	%p19, %r3, 1062207488;
	setp.eq.f32 	%p21, %f3, 0f3F800000;
	selp.f64 	%fd52, 0d3FF0000000000000, %fd121, %p21;
	cvt.f64.f32 	%fd53, %f48;
	add.f64 	%fd54, %fd52, %fd53;
	cvt.rn.f32.f64 	%f4, %fd54;
	ld.f32 	%f28, [%rd29+-4];
	ld.f32 	%f29, [%rd28+-4];
	sub.f32 	%f5, %f28, %f29;
	cvt.f64.f32 	%fd7, %f5;
	{
	.reg .b32 %temp; 
	mov.b64 	{%temp, %r10}, %fd7;
	}
	abs.f64 	%fd8, %fd7;
	{ // callseq 1, 0
	.param .b64 param0;
	st.param.f64 	[param0], %fd8;
	.param .b64 retval0;
	call.uni (retval0), 
	__internal_accurate_pow, 
	(
	param0
	);
	ld.param.f64 	%fd55, [retval0];
	} // callseq 1
	setp.lt.s32 	%p22, %r10, 0;
	neg.f64 	%fd57, %fd55;
	selp.f64 	%fd58, %fd57, %fd55, %p19;
	selp.f64 	%fd59, %fd58, %fd55, %p22;
	setp.eq.f32 	%p23, %f5, 0f00000000;
	selp.b32 	%r43, %r10, 0, %p19;
	or.b32  	%r44, %r43, 2146435072;
	selp.b32 	%r45, %r44, %r43, %p18;
	mov.b32 	%r46, 0;
	mov.b64 	%fd60, {%r46, %r45};
	selp.f64 	%fd122, %fd60, %fd59, %p23;
	add.f64 	%fd61, %fd7, 0d4000000000000000;
	{
	.reg .b32 %temp; 
	mov.b64 	{%temp, %r47}, %fd61;
	}
	and.b32  	%r48, %r47, 2146435072;
	setp.ne.s32 	%p24, %r48, 2146435072;
	@%p24 bra 	$L__BB4_16;
	setp.nan.f32 	%p25, %f5, %f5;
	@%p25 bra 	$L__BB4_15;
	setp.neu.f64 	%p26, %fd8, 0d7FF0000000000000;
	@%p26 bra 	$L__BB4_16;
	setp.lt.s32 	%p27, %r10, 0;
	or.b32  	%r49, %r4, -2147483648;
	selp.b32 	%r50, %r49, %r4, %p1;
	selp.b32 	%r51, %r50, %r4, %p27;
	mov.b32 	%r52, 0;
	mov.b64 	%fd122, {%r52, %r51};
	bra.uni 	$L__BB4_16;
$L__BB4_15:
	mov.f64 	%fd62, 0d4000000000000000;
	add.rn.f64 	%fd122, %fd7, %fd62;
$L__BB4_16:
	setp.lt.s32 	%p28, %r2, 0;
	setp.eq.s32 	%p29, %r3, 1062207488;
	setp.eq.f32 	%p31, %f5, 0f3F800000;
	selp.f64 	%fd63, 0d3FF0000000000000, %fd122, %p31;
	cvt.f64.f32 	%fd64, %f4;
	add.f64 	%fd65, %fd63, %fd64;
	cvt.rn.f32.f64 	%f6, %fd65;
	ld.f32 	%f30, [%rd29];
	ld.f32 	%f31, [%rd28];
	sub.f32 	%f7, %f30, %f31;
	cvt.f64.f32 	%fd13, %f7;
	{
	.reg .b32 %temp; 
	mov.b64 	{%temp, %r11}, %fd13;
	}
	abs.f64 	%fd14, %fd13;
	{ // callseq 2, 0
	.param .b64 param0;
	st.param.f64 	[param0], %fd14;
	.param .b64 retval0;
	call.uni (retval0), 
	__internal_accurate_pow, 
	(
	param0
	);
	ld.param.f64 	%fd66, [retval0];
	} // callseq 2
	setp.lt.s32 	%p32, %r11, 0;
	neg.f64 	%fd68, %fd66;
	selp.f64 	%fd69, %fd68, %fd66, %p29;
	selp.f64 	%fd70, %fd69, %fd66, %p32;
	setp.eq.f32 	%p33, %f7, 0f00000000;
	selp.b32 	%r53, %r11, 0, %p29;
	or.b32  	%r54, %r53, 2146435072;
	selp.b32 	%r55, %r54, %r53, %p28;
	mov.b32 	%r56, 0;
	mov.b64 	%fd71, {%r56, %r55};
	selp.f64 	%fd123, %fd71, %fd70, %p33;
	add.f64 	%fd72, %fd13, 0d4000000000000000;
	{
	.reg .b32 %temp; 
	mov.b64 	{%temp, %r57}, %fd72;
	}
	and.b32  	%r58, %r57, 2146435072;
	setp.ne.s32 	%p34, %r58, 2146435072;
	@%p34 bra 	$L__BB4_21;
	setp.nan.f32 	%p35, %f7, %f7;
	@%p35 bra 	$L__BB4_20;
	setp.neu.f64 	%p36, %fd14, 0d7FF0000000000000;
	@%p36 bra 	$L__BB4_21;
	setp.lt.s32 	%p37, %r11, 0;
	or.b32  	%r59, %r4, -2147483648;
	selp.b32 	%r60, %r59, %r4, %p1;
	selp.b32 	%r61, %r60, %r4, %p37;
	mov.b32 	%r62, 0;
	mov.b64 	%fd123, {%r62, %r61};
	bra.uni 	$L__BB4_21;
$L__BB4_20:
	mov.f64 	%fd73, 0d4000000000000000;
	add.rn.f64 	%fd123, %fd13, %fd73;
$L__BB4_21:
	setp.lt.s32 	%p38, %r2, 0;
	setp.eq.s32 	%p39, %r3, 1062207488;
	setp.eq.f32 	%p41, %f7, 0f3F800000;
	selp.f64 	%fd74, 0d3FF0000000000000, %fd123, %p41;
	cvt.f64.f32 	%fd75, %f6;
	add.f64 	%fd76, %fd74, %fd75;
	cvt.rn.f32.f64 	%f8, %fd76;
	ld.f32 	%f32, [%rd29+4];
	ld.f32 	%f33, [%rd28+4];
	sub.f32 	%f9, %f32, %f33;
	cvt.f64.f32 	%fd19, %f9;
	{
	.reg .b32 %temp; 
	mov.b64 	{%temp, %r12}, %fd19;
	}
	abs.f64 	%fd20, %fd19;
	{ // callseq 3, 0
	.param .b64 param0;
	st.param.f64 	[param0], %fd20;
	.param .b64 retval0;
	call.uni (retval0), 
	__internal_accurate_pow, 
	(
	param0
	);
	ld.param.f64 	%fd77, [retval0];
	} // callseq 3
	setp.lt.s32 	%p42, %r12, 0;
	neg.f64 	%fd79, %fd77;
	selp.f64 	%fd80, %fd79, %fd77, %p39;
	selp.f64 	%fd81, %fd80, %fd77, %p42;
	setp.eq.f32 	%p43, %f9, 0f00000000;
	selp.b32 	%r63, %r12, 0, %p39;
	or.b32  	%r64, %r63, 2146435072;
	selp.b32 	%r65, %r64, %r63, %p38;
	mov.b32 	%r66, 0;
	mov.b64 	%fd82, {%r66, %r65};
	selp.f64 	%fd124, %fd82, %fd81, %p43;
	add.f64 	%fd83, %fd19, 0d4000000000000000;
	{
	.reg .b32 %temp; 
	mov.b64 	{%temp, %r67}, %fd83;
	}
	and.b32  	%r68, %r67, 2146435072;
	setp.ne.s32 	%p44, %r68, 2146435072;
	@%p44 bra 	$L__BB4_26;
	setp.nan.f32 	%p45, %f9, %f9;
	@%p45 bra 	$L__BB4_25;
	setp.neu.f64 	%p46, %fd20, 0d7FF0000000000000;
	@%p46 bra 	$L__BB4_26;
	setp.lt.s32 	%p47, %r12, 0;
	or.b32  	%r69, %r4, -2147483648;
	selp.b32 	%r70, %r69, %r4, %p1;
	selp.b32 	%r71, %r70, %r4, %p47;
	mov.b32 	%r72, 0;
	mov.b64 	%fd124, {%r72, %r71};
	bra.uni 	$L__BB4_26;
$L__BB4_25:
	mov.f64 	%fd84, 0d4000000000000000;
	add.rn.f64 	%fd124, %fd19, %fd84;
$L__BB4_26:
	ld.param.u32 	%r106, [_Z18CalculateDistancesiiifPPPfiiS__param_2];
	and.b32  	%r109, %r106, 2147483644;
	setp.eq.f32 	%p48, %f9, 0f3F800000;
	selp.f64 	%fd85, 0d3FF0000000000000, %fd124, %p48;
	cvt.f64.f32 	%fd86, %f8;
	add.f64 	%fd87, %fd85, %fd86;
	cvt.rn.f32.f64 	%f48, %fd87;
	add.s32 	%r108, %r108, 4;
	add.s64 	%rd29, %rd29, 16;
	add.s64 	%rd28, %rd28, 16;
	setp.ne.s32 	%p49, %r108, 0;
	@%p49 bra 	$L__BB4_6;
$L__BB4_27:
	setp.eq.s32 	%p50, %r5, 0;
	@%p50 bra 	$L__BB4_46;
	or.b32  	%r16, %r4, -2147483648;
	setp.lt.s32 	%p51, %r2, 0;
	setp.eq.s32 	%p52, %r3, 1062207488;
	mul.wide.u32 	%rd23, %r109, 4;
	add.s64 	%rd12, %rd4, %rd23;
	ld.f32 	%f34, [%rd12];
	add.s64 	%rd13, %rd5, %rd23;
	ld.f32 	%f35, [%rd13];
	sub.f32 	%f13, %f34, %f35;
	cvt.f64.f32 	%fd25, %f13;
	{
	.reg .b32 %temp; 
	mov.b64 	{%temp, %r17}, %fd25;
	}
	abs.f64 	%fd26, %fd25;
	{ // callseq 4, 0
	.param .b64 param0;
	st.param.f64 	[param0], %fd26;
	.param .b64 retval0;
	call.uni (retval0), 
	__internal_accurate_pow, 
	(
	param0
	);
	ld.param.f64 	%fd88, [retval0];
	} // callseq 4
	setp.lt.s32 	%p54, %r17, 0;
	neg.f64 	%fd90, %fd88;
	selp.f64 	%fd91, %fd90, %fd88, %p52;
	selp.f64 	%fd92, %fd91, %fd88, %p54;
	setp.eq.f32 	%p55, %f13, 0f00000000;
	selp.b32 	%r73, %r17, 0, %p52;
	or.b32  	%r74, %r73, 2146435072;
	selp.b32 	%r75, %r74, %r73, %p51;
	mov.b32 	%r76, 0;
	mov.b64 	%fd93, {%r76, %r75};
	selp.f64 	%fd125, %fd93, %fd92, %p55;
	add.f64 	%fd94, %fd25, 0d4000000000000000;
	{
	.reg .b32 %temp; 
	mov.b64 	{%temp, %r77}, %fd94;
	}
	and.b32  	%r78, %r77, 2146435072;
	setp.ne.s32 	%p56, %r78, 2146435072;
	@%p56 bra 	$L__BB4_33;
	setp.nan.f32 	%p57, %f13, %f13;
	@%p57 bra 	$L__BB4_32;
	setp.neu.f64 	%p58, %fd26, 0d7FF0000000000000;
	@%p58 bra 	$L__BB4_33;
	setp.lt.s32 	%p59, %r17, 0;
	selp.b32 	%r79, %r16, %r4, %p1;
	selp.b32 	%r80, %r79, %r4, %p59;
	mov.b32 	%r81, 0;
	mov.b64 	%fd125, {%r81, %r80};
	bra.uni 	$L__BB4_33;
$L__BB4_32:
	mov.f64 	%fd95, 0d4000000000000000;
	add.rn.f64 	%fd125, %fd25, %fd95;
$L__BB4_33:
	setp.eq.s32 	%p60, %r5, 1;
	setp.eq.f32 	%p61, %f13, 0f3F800000;
	selp.f64 	%fd96, 0d3FF0000000000000, %fd125, %p61;
	cvt.f64.f32 	%fd97, %f48;
	add.f64 	%fd98, %fd96, %fd97;
	cvt.rn.f32.f64 	%f48, %fd98;
	@%p60 bra 	$L__BB4_46;
	setp.lt.s32 	%p62, %r2, 0;
	setp.eq.s32 	%p63, %r3, 1062207488;
	ld.f32 	%f36, [%rd12+4];
	ld.f32 	%f37, [%rd13+4];
	sub.f32 	%f15, %f36, %f37;
	cvt.f64.f32 	%fd31, %f15;
	{
	.reg .b32 %temp; 
	mov.b64 	{%temp, %r18}, %fd31;
	}
	abs.f64 	%fd32, %fd31;
	{ // callseq 5, 0
	.param .b64 param0;
	st.param.f64 	[param0], %fd32;
	.param .b64 retval0;
	call.uni (retval0), 
	__internal_accurate_pow, 
	(
	param0
	);
	ld.param.f64 	%fd99, [retval0];
	} // callseq 5
	setp.lt.s32 	%p65, %r18, 0;
	neg.f64 	%fd101, %fd99;
	selp.f64 	%fd102, %fd101, %fd99, %p63;
	selp.f64 	%fd103, %fd102, %fd99, %p65;
	setp.eq.f32 	%p66, %f15, 0f00000000;
	selp.b32 	%r82, %r18, 0, %p63;
	or.b32  	%r83, %r82, 2146435072;
	selp.b32 	%r84, %r83, %r82, %p62;
	mov.b32 	%r85, 0;
	mov.b64 	%fd104, {%r85, %r84};
	selp.f64 	%fd126, %fd104, %fd103, %p66;
	add.f64 	%fd105, %fd31, 0d4000000000000000;
	{
	.reg .b32 %temp; 
	mov.b64 	{%temp, %r86}, %fd105;
	}
	and.b32  	%r87, %r86, 2146435072;
	setp.ne.s32 	%p67, %r87, 2146435072;
	@%p67 bra 	$L__BB4_39;
	setp.nan.f32 	%p68, %f15, %f15;
	@%p68 bra 	$L__BB4_38;
	setp.neu.f64 	%p69, %fd32, 0d7FF0000000000000;
	@%p69 bra 	$L__BB4_39;
	setp.lt.s32 	%p70, %r18, 0;
	selp.b32 	%r88, %r16, %r4, %p1;
	selp.b32 	%r89, %r88, %r4, %p70;
	mov.b32 	%r90, 0;
	mov.b64 	%fd126, {%r90, %r89};
	bra.uni 	$L__BB4_39;
$L__BB4_38:
	mov.f64 	%fd106, 0d4000000000000000;
	add.rn.f64 	%fd126, %fd31, %fd106;
$L__BB4_39:
	setp.eq.s32 	%p71, %r5, 2;
	setp.eq.f32 	%p72, %f15, 0f3F800000;
	selp.f64 	%fd107, 0d3FF0000000000000, %fd126, %p72;
	cvt.f64.f32 	%fd108, %f48;
	add.f64 	%fd109, %fd107, %fd108;
	cvt.rn.f32.f64 	%f48, %fd109;
	@%p71 bra 	$L__BB4_46;
	setp.lt.s32 	%p73, %r2, 0;
	setp.eq.s32 	%p74, %r3, 1062207488;
	ld.f32 	%f38, [%rd12+8];
	ld.f32 	%f39, [%rd13+8];
	sub.f32 	%f17, %f38, %f39;
	cvt.f64.f32 	%fd37, %f17;
	{
	.reg .b32 %temp; 
	mov.b64 	{%temp, %r19}, %fd37;
	}
	abs.f64 	%fd38, %fd37;
	{ // callseq 6, 0
	.param .b64 param0;
	st.param.f64 	[param0], %fd38;
	.param .b64 retval0;
	call.uni (retval0), 
	__internal_accurate_pow, 
	(
	param0
	);
	ld.param.f64 	%fd110, [retval0];
	} // callseq 6
	setp.lt.s32 	%p76, %r19, 0;
	neg.f64 	%fd112, %fd110;
	selp.f64 	%fd113, %fd112, %fd110, %p74;
	selp.f64 	%fd114, %fd113, %fd110, %p76;
	setp.eq.f32 	%p77, %f17, 0f00000000;
	selp.b32 	%r91, %r19, 0, %p74;
	or.b32  	%r92, %r91, 2146435072;
	selp.b32 	%r93, %r92, %r91, %p73;
	mov.b32 	%r94, 0;
	mov.b64 	%fd115, {%r94, %r93};
	selp.f64 	%fd127, %fd115, %fd114, %p77;
	add.f64 	%fd116, %fd37, 0d4000000000000000;
	{
	.reg .b32 %temp; 
	mov.b64 	{%temp, %r95}, %fd116;
	}
	and.b32  	%r96, %r95, 2146435072;
	setp.ne.s32 	%p78, %r96, 2146435072;
	@%p78 bra 	$L__BB4_45;
	setp.nan.f32 	%p79, %f17, %f17;
	@%p79 bra 	$L__BB4_44;
	setp.neu.f64 	%p80, %fd38, 0d7FF0000000000000;
	@%p80 bra 	$L__BB4_45;
	setp.lt.s32 	%p81, %r19, 0;
	selp.b32 	%r97, %r16, %r4, %p1;
	selp.b32 	%r98, %r97, %r4, %p81;
	mov.b32 	%r99, 0;
	mov.b64 	%fd127, {%r99, %r98};
	bra.uni 	$L__BB4_45;
$L__BB4_44:
	mov.f64 	%fd117, 0d4000000000000000;
	add.rn.f64 	%fd127, %fd37, %fd117;
$L__BB4_45:
	setp.eq.f32 	%p82, %f17, 0f3F800000;
	selp.f64 	%fd118, 0d3FF0000000000000, %fd127, %p82;
	cvt.f64.f32 	%fd119, %f48;
	add.f64 	%fd120, %fd118, %fd119;
	cvt.rn.f32.f64 	%f48, %fd120;
$L__BB4_46:
	ld.param.u32 	%r101, [_Z18CalculateDistancesiiifPPPfiiS__param_1];
	add.s32 	%r107, %r107, 1;
	setp.ne.s32 	%p83, %r107, %r101;
	@%p83 bra 	$L__BB4_4;
$L__BB4_47:
	ld.param.u64 	%rd27, [_Z18CalculateDistancesiiifPPPfiiS__param_7];
	ld.param.f32 	%f42, [_Z18CalculateDistancesiiifPPPfiiS__param_3];
	div.rn.f32 	%f40, %f48, %f42;
	sqrt.rn.f32 	%f41, %f40;
	cvta.to.global.u64 	%rd24, %rd27;
	mul.wide.s32 	%rd25, %r1, 4;
	add.s64 	%rd26, %rd24, %rd25;
	st.global.f32 	[%rd26], %f41;
$L__BB4_48:
	ret;

}
.func  (.param .b64 func_retval0) __internal_accurate_pow(
	.param .b64 __internal_accurate_pow_param_0
)
{
	.reg .pred 	%p<8>;
	.reg .b32 	%r<49>;
	.reg .b32 	%f<3>;
	.reg .b64 	%fd<109>;

	ld.param.f64 	%fd10, [__internal_accurate_pow_param_0];
	{
	.reg .b32 %temp; 
	mov.b64 	{%temp, %r46}, %fd10;
	}
	{
	.reg .b32 %temp; 
	mov.b64 	{%r45, %temp}, %fd10;
	}
	shr.u32 	%r47, %r46, 20;
	setp.gt.u32 	%p1, %r46, 1048575;
	@%p1 bra 	$L__BB5_2;
	mul.f64 	%fd11, %fd10, 0d4350000000000000;
	{
	.reg .b32 %temp; 
	mov.b64 	{%temp, %r46}, %fd11;
	}
	{
	.reg .b32 %temp; 
	mov.b64 	{%r45, %temp}, %fd11;
	}
	shr.u32 	%r16, %r46, 20;
	add.s32 	%r47, %r16, -54;
$L__BB5_2:
	add.s32 	%r48, %r47, -1023;
	and.b32  	%r17, %r46, -2146435073;
	or.b32  	%r18, %r17, 1072693248;
	mov.b64 	%fd107, {%r45, %r18};
	setp.lt.u32 	%p2, %r18, 1073127583;
	@%p2 bra 	$L__BB5_4;
	{
	.reg .b32 %temp; 
	mov.b64 	{%r19, %temp}, %fd107;
	}
	{
	.reg .b32 %temp; 
	mov.b64 	{%temp, %r20}, %fd107;
	}
	add.s32 	%r21, %r20, -1048576;
	mov.b64 	%fd107, {%r19, %r21};
	add.s32 	%r48, %r47, -1022;
$L__BB5_4:
	add.f64 	%fd12, %fd107, 0dBFF0000000000000;
	add.f64 	%fd13, %fd107, 0d3FF0000000000000;
	rcp.approx.ftz.f64 	%fd14, %fd13;
	neg.f64 	%fd15, %fd13;
	fma.rn.f64 	%fd16, %fd15, %fd14, 0d3FF0000000000000;
	fma.rn.f64 	%fd17, %fd16, %fd16, %fd16;
	fma.rn.f64 	%fd18, %fd17, %fd14, %fd14;
	mul.f64 	%fd19, %fd12, %fd18;
	fma.rn.f64 	%fd20, %fd12, %fd18, %fd19;
	mul.f64 	%fd21, %fd20, %fd20;
	fma.rn.f64 	%fd22, %fd21, 0d3EB0F5FF7D2CAFE2, 0d3ED0F5D241AD3B5A;
	fma.rn.f64 	%fd23, %fd22, %fd21, 0d3EF3B20A75488A3F;
	fma.rn.f64 	%fd24, %fd23, %fd21, 0d3F1745CDE4FAECD5;
	fma.rn.f64 	%fd25, %fd24, %fd21, 0d3F3C71C7258A578B;
	fma.rn.f64 	%fd26, %fd25, %fd21, 0d3F6249249242B910;
	fma.rn.f64 	%fd27, %fd26, %fd21, 0d3F89999999999DFB;
	sub.f64 	%fd28, %fd12, %fd20;
	add.f64 	%fd29, %fd28, %fd28;
	neg.f64 	%fd30, %fd20;
	fma.rn.f64 	%fd31, %fd30, %fd12, %fd29;
	mul.f64 	%fd32, %fd18, %fd31;
	fma.rn.f64 	%fd33, %fd21, %fd27, 0d3FB5555555555555;
	mov.f64 	%fd34, 0d3FB5555555555555;
	sub.f64 	%fd35, %fd34, %fd33;
	fma.rn.f64 	%fd36, %fd21, %fd27, %fd35;
	add.f64 	%fd37, %fd36, 0dBC46A4CB00B9E7B0;
	add.f64 	%fd38, %fd33, %fd37;
	sub.f64 	%fd39, %fd33, %fd38;
	add.f64 	%fd40, %fd37, %fd39;
	mul.rn.f64 	%fd41, %fd20, %fd20;
	neg.f64 	%fd42, %fd41;
	fma.rn.f64 	%fd43, %fd20, %fd20, %fd42;
	{
	.reg .b32 %temp; 
	mov.b64 	{%r22, %temp}, %fd32;
	}
	{
	.reg .b32 %temp; 
	mov.b64 	{%temp, %r23}, %fd32;
	}
	add.s32 	%r24, %r23, 1048576;
	mov.b64 	%fd44, {%r22, %r24};
	fma.rn.f64 	%fd45, %fd20, %fd44, %fd43;
	mul.rn.f64 	%fd46, %fd41, %fd20;
	neg.f64 	%fd47, %fd46;
	fma.rn.f64 	%fd48, %fd41, %fd20, %fd47;
	fma.rn.f64 	%fd49, %fd41, %fd32, %fd48;
	fma.rn.f64 	%fd50, %fd45, %fd20, %fd49;
	mul.rn.f64 	%fd51, %fd38, %fd46;
	neg.f64 	%fd52, %fd51;
	fma.rn.f64 	%fd53, %fd38, %fd46, %fd52;
	fma.rn.f64 	%fd54, %fd38, %fd50, %fd53;
	fma.rn.f64 	%fd55, %fd40, %fd46, %fd54;
	add.f64 	%fd56, %fd51, %fd55;
	sub.f64 	%fd57, %fd51, %fd56;
	add.f64 	%fd58, %fd55, %fd57;
	add.f64 	%fd59, %fd20, %fd56;
	sub.f64 	%fd60, %fd20, %fd59;
	add.f64 	%fd61, %fd56, %fd60;
	add.f64 	%fd62, %fd58, %fd61;
	add.f64 	%fd63, %fd32, %fd62;
	add.f64 	%fd64, %fd59, %fd63;
	sub.f64 	%fd65, %fd59, %fd64;
	add.f64 	%fd66, %fd63, %fd65;
	xor.b32  	%r25, %r48, -2147483648;
	mov.b32 	%r26, 1127219200;
	mov.b64 	%fd67, {%r25, %r26};
	mov.b32 	%r27, -2147483648;
	mov.b64 	%fd68, {%r27, %r26};
	sub.f64 	%fd69, %fd67, %fd68;
	fma.rn.f64 	%fd70, %fd69, 0d3FE62E42FEFA39EF, %fd64;
	fma.rn.f64 	%fd71, %fd69, 0dBFE62E42FEFA39EF, %fd70;
	sub.f64 	%fd72, %fd71, %fd64;
	sub.f64 	%fd73, %fd66, %fd72;
	fma.rn.f64 	%fd74, %fd69, 0d3C7ABC9E3B39803F, %fd73;
	add.f64 	%fd75, %fd70, %fd74;
	sub.f64 	%fd76, %fd70, %fd75;
	add.f64 	%fd77, %fd74, %fd76;
	mov.f64 	%fd78, 0d4000000000000000;
	{
	.reg .b32 %temp; 
	mov.b64 	{%temp, %r28}, %fd78;
	}
	{
	.reg .b32 %temp; 
	mov.b64 	{%r29, %temp}, %fd78;
	}
	shl.b32 	%r30, %r28, 1;
	setp.gt.u32 	%p3, %r30, -33554433;
	and.b32  	%r31, %r28, -15728641;
	selp.b32 	%r32, %r31, %r28, %p3;
	mov.b64 	%fd79, {%r29, %r32};
	mul.rn.f64 	%fd80, %fd75, %fd79;
	neg.f64 	%fd81, %fd80;
	fma.rn.f64 	%fd82, %fd75, %fd79, %fd81;
	fma.rn.f64 	%fd83, %fd77, %fd79, %fd82;
	add.f64 	%fd4, %fd80, %fd83;
	sub.f64 	%fd84, %fd80, %fd4;
	add.f64 	%fd5, %fd83, %fd84;
	fma.rn.f64 	%fd85, %fd4, 0d3FF71547652B82FE, 0d4338000000000000;
	{
	.reg .b32 %temp; 
	mov.b64 	{%r13, %temp}, %fd85;
	}
	mov.f64 	%fd86, 0dC338000000000000;
	add.rn.f64 	%fd87, %fd85, %fd86;
	fma.rn.f64 	%fd88, %fd87, 0dBFE62E42FEFA39EF, %fd4;
	fma.rn.f64 	%fd89, %fd87, 0dBC7ABC9E3B39803F, %fd88;
	fma.rn.f64 	%fd90, %fd89, 0d3E5ADE1569CE2BDF, 0d3E928AF3FCA213EA;
	fma.rn.f64 	%fd91, %fd90, %fd89, 0d3EC71DEE62401315;
	fma.rn.f64 	%fd92, %fd91, %fd89, 0d3EFA01997C89EB71;
	fma.rn.f64 	%fd93, %fd92, %fd89, 0d3F2A01A014761F65;
	fma.rn.f64 	%fd94, %fd93, %fd89, 0d3F56C16C1852B7AF;
	fma.rn.f64 	%fd95, %fd94, %fd89, 0d3F81111111122322;
	fma.rn.f64 	%fd96, %fd95, %fd89, 0d3FA55555555502A1;
	fma.rn.f64 	%fd97, %fd96, %fd89, 0d3FC5555555555511;
	fma.rn.f64 	%fd98, %fd97, %fd89, 0d3FE000000000000B;
	fma.rn.f64 	%fd99, %fd98, %fd89, 0d3FF0000000000000;
	fma.rn.f64 	%fd100, %fd99, %fd89, 0d3FF0000000000000;
	{
	.reg .b32 %temp; 
	mov.b64 	{%r14, %temp}, %fd100;
	}
	{
	.reg .b32 %temp; 
	mov.b64 	{%temp, %r15}, %fd100;
	}
	shl.b32 	%r33, %r13, 20;
	add.s32 	%r34, %r33, %r15;
	mov.b64 	%fd108, {%r14, %r34};
	{
	.reg .b32 %temp; 
	mov.b64 	{%temp, %r35}, %fd4;
	}
	mov.b32 	%f2, %r35;
	abs.f32 	%f1, %f2;
	setp.lt.f32 	%p4, %f1, 0f4086232B;
	@%p4 bra 	$L__BB5_7;
	setp.lt.f64 	%p5, %fd4, 0d0000000000000000;
	add.f64 	%fd101, %fd4, 0d7FF0000000000000;
	selp.f64 	%fd108, 0d0000000000000000, %fd101, %p5;
	setp.geu.f32 	%p6, %f1, 0f40874800;
	@%p6 bra 	$L__BB5_7;
	shr.u32 	%r36, %r13, 31;
	add.s32 	%r37, %r13, %r36;
	shr.s32 	%r38, %r37, 1;
	shl.b32 	%r39, %r38, 20;
	add.s32 	%r40, %r15, %r39;
	mov.b64 	%fd102, {%r14, %r40};
	sub.s32 	%r41, %r13, %r38;
	shl.b32 	%r42, %r41, 20;
	add.s32 	%r43, %r42, 1072693248;
	mov.b32 	%r44, 0;
	mov.b64 	%fd103, {%r44, %r43};
	mul.f64 	%fd108, %fd103, %fd102;
$L__BB5_7:
	abs.f64 	%fd104, %fd108;
	setp.eq.f64 	%p7, %fd104, 0d7FF0000000000000;
	fma.rn.f64 	%fd105, %fd108, %fd5, %fd108;
	selp.f64 	%fd106, %fd108, %fd105, %p7;
	st.param.f64 	[func_retval0], %fd106;
	ret;

}


// ===== COMPILED SASS (sm_100) =====

	.target	sm_100

	.elftype	@"ET_EXEC"


//--------------------- .note.nv.tkinfo           --------------------------
	.section	.note.nv.tkinfo,"",@"SHT_NOTE"
	.sectionflags	@"SHF_NOTE_NV_TKINFO"
	.tkinfo
        /*0018*/ 	.word	0x00000002
        /*0030*/ 	.string	""
        /*0030*/ 	.string	"ptxas"
        /*0030*/ 	.string	"Cuda compilation tools, release 13.0, V13.0.88"
        /*0030*/ 	.string	"Build cuda_13.0.r13.0/compiler.36424714_0"
        /*0030*/ 	.string	"-arch sm_100 -m 64 "



//--------------------- .note.nv.cuinfo           --------------------------
	.section	.note.nv.cuinfo,"",@"SHT_NOTE"
	.sectionflags	@"SHF_NOTE_NV_CUINFO"
        /*0018*/ 	.short	0x0002
        /*001a*/ 	.short	0x0064
        /*001c*/ 	.short	0x0082
	.zero		2


//--------------------- .nv.info                  --------------------------
	.section	.nv.info,"",@"SHT_CUDA_INFO"
	.align	4


	//----- nvinfo : EIATTR_REGCOUNT
	.align		4
        /*0000*/ 	.byte	0x04, 0x2f
        /*0002*/ 	.short	(.L_1 - .L_0)
	.align		4
.L_0:
        /*0004*/ 	.word	index@(_Z19NeuronTimestepWriteiiPfS_S_PbS_iiPPS_S2_if)
        /*0008*/ 	.word	0x00000026


	//----- nvinfo : EIATTR_FRAME_SIZE
	.align		4
.L_1:
        /*000c*/ 	.byte	0x04, 0x11
        /*000e*/ 	.short	(.L_3 - .L_2)
	.align		4
.L_2:
        /*0010*/ 	.word	index@($__internal_4_$__cuda_sm3x_div_rn_noftz_f32_slowpath)
        /*0014*/ 	.word	0x00000000


	//----- nvinfo : EIATTR_FRAME_SIZE
	.align		4
.L_3:
        /*0018*/ 	.byte	0x04, 0x11
        /*001a*/ 	.short	(.L_5 - .L_4)
	.align		4
.L_4:
        /*001c*/ 	.word	index@($__internal_3_$__cuda_sm20_div_rn_f64_full)
        /*0020*/ 	.word	0x00000000


	//----- nvinfo : EIATTR_FRAME_SIZE
	.align		4
.L_5:
        /*0024*/ 	.byte	0x04, 0x11
        /*0026*/ 	.short	(.L_7 - .L_6)
	.align		4
.L_6:
        /*0028*/ 	.word	index@(_Z19NeuronTimestepWriteiiPfS_S_PbS_iiPPS_S2_if)
        /*002c*/ 	.word	0x00000000


	//----- nvinfo : EIATTR_REGCOUNT
	.align		4
.L_7:
        /*0030*/ 	.byte	0x04, 0x2f
        /*0032*/ 	.short	(.L_9 - .L_8)
	.align		4
.L_8:
        /*0034*/ 	.word	index@(_Z21NeuronTimestepNoWriteiiPfS_S_PbS_ii)
        /*0038*/ 	.word	0x00000026


	//----- nvinfo : EIATTR_FRAME_SIZE
	.align		4
.L_9:
        /*003c*/ 	.byte	0x04, 0x11
        /*003e*/ 	.short	(.L_11 - .L_10)
	.align		4
.L_10:
        /*0040*/ 	.word	index@($__internal_2_$__cuda_sm20_div_rn_f64_full)
        /*0044*/ 	.word	0x00000000


	//----- nvinfo : EIATTR_FRAME_SIZE
	.align		4
.L_11:
        /*0048*/ 	.byte	0x04, 0x11
        /*004a*/ 	.short	(.L_13 - .L_12)
	.align		4
.L_12:
        /*004c*/ 	.word	index@(_Z21NeuronTimestepNoWriteiiPfS_S_PbS_ii)
        /*0050*/ 	.word	0x00000000


	//----- nvinfo : EIATTR_REGCOUNT
	.align		4
.L_13:
        /*0054*/ 	.byte	0x04, 0x2f
        /*0056*/ 	.short	(.L_15 - .L_14)
	.align		4
.L_14:
        /*0058*/ 	.word	index@(_Z18CommunicationPhaseiPbPiS0_PfS1_ii)
        /*005c*/ 	.word	0x0000000e


	//----- nvinfo : EIATTR_FRAME_SIZE
	.align		4
.L_15:
        /*0060*/ 	.byte	0x04, 0x11
        /*0062*/ 	.short	(.L_17 - .L_16)
	.align		4
.L_16:
        /*0064*/ 	.word	index@(_Z18CommunicationPhaseiPbPiS0_PfS1_ii)
        /*0068*/ 	.word	0x00000000


	//----- nvinfo : EIATTR_REGCOUNT
	.align		4
.L_17:
        /*006c*/ 	.byte	0x04, 0x2f
        /*006e*/ 	.short	(.L_19 - .L_18)
	.align		4
.L_18:
        /*0070*/ 	.word	index@(_Z18ExtendKernelValuesiiPfiPS_)
        /*0074*/ 	.word	0x00000020


	//----- nvinfo : EIATTR_FRAME_SIZE
	.align		4
.L_19:
        /*0078*/ 	.byte	0x04, 0x11
        /*007a*/ 	.short	(.L_21 - .L_20)
	.align		4
.L_20:
        /*007c*/ 	.word	index@(_Z18ExtendKernelValuesiiPfiPS_)
        /*0080*/ 	.word	0x00000000


	//----- nvinfo : EIATTR_REGCOUNT
	.align		4
.L_21:
        /*0084*/ 	.byte	0x04, 0x2f
        /*0086*/ 	.short	(.L_23 - .L_22)
	.align		4
.L_22:
        /*0088*/ 	.word	index@(_Z18CalculateDistancesiiifPPPfiiS_)
        /*008c*/ 	.word	0x00000020


	//----- nvinfo : EIATTR_FRAME_SIZE
	.align		4
.L_23:
        /*0090*/ 	.byte	0x04, 0x11
        /*0092*/ 	.short	(.L_25 - .L_24)
	.align		4
.L_24:
        /*0094*/ 	.word	index@($_Z18CalculateDistancesiiifPPPfiiS_$__internal_accurate_pow)
        /*0098*/ 	.word	0x00000000


	//----- nvinfo : EIATTR_FRAME_SIZE
	.align		4
.L_25:
        /*009c*/ 	.byte	0x04, 0x11
        /*009e*/ 	.short	(.L_27 - .L_26)
	.align		4
.L_26:
        /*00a0*/ 	.word	index@($__internal_1_$__cuda_sm3x_div_rn_noftz_f32_slowpath)
        /*00a4*/ 	.word	0x00000000


	//----- nvinfo : EIATTR_FRAME_SIZE
	.align		4
.L_27:
        /*00a8*/ 	.byte	0x04, 0x11
        /*00aa*/ 	.short	(.L_29 - .L_28)
	.align		4
.L_28:
        /*00ac*/ 	.word	index@($__internal_0_$__cuda_sm20_sqrt_rn_f32_slowpath)
        /*00b0*/ 	.word	0x00000000


	//----- nvinfo : EIATTR_FRAME_SIZE
	.align		4
.L_29:
        /*00b4*/ 	.byte	0x04, 0x11
        /*00b6*/ 	.short	(.L_31 - .L_30)
	.align		4
.L_30:
        /*00b8*/ 	.word	index@(_Z18CalculateDistancesiiifPPPfiiS_)
        /*00bc*/ 	.word	0x00000000


	//----- nvinfo : EIATTR_MIN_STACK_SIZE
	.align		4
.L_31:
        /*00c0*/ 	.byte	0x04, 0x12
        /*00c2*/ 	.short	(.L_33 - .L_32)
	.align		4
.L_32:
        /*00c4*/ 	.word	index@(_Z18CalculateDistancesiiifPPPfiiS_)
        /*00c8*/ 	.word	0x00000000


	//----- nvinfo : EIATTR_MIN_STACK_SIZE
	.align		4
.L_33:
        /*00cc*/ 	.byte	0x04, 0x12
        /*00ce*/ 	.short	(.L_35 - .L_34)
	.align		4
.L_34:
        /*00d0*/ 	.word	index@(_Z18ExtendKernelValuesiiPfiPS_)
        /*00d4*/ 	.word	0x00000000


	//----- nvinfo : EIATTR_MIN_STACK_SIZE
	.align		4
.L_35:
        /*00d8*/ 	.byte	0x04, 0x12
        /*00da*/ 	.short	(.L_37 - .L_36)
	.align		4
.L_36:
        /*00dc*/ 	.word	index@(_Z18CommunicationPhaseiPbPiS0_PfS1_ii)
        /*00e0*/ 	.word	0x00000000


	//----- nvinfo : EIATTR_MIN_STACK_SIZE
	.align		4
.L_37:
        /*00e4*/ 	.byte	0x04, 0x12
        /*00e6*/ 	.short	(.L_39 - .L_38)
	.align		4
.L_38:
        /*00e8*/ 	.word	index@(_Z21NeuronTimestepNoWriteiiPfS_S_PbS_ii)
        /*00ec*/ 	.word	0x00000000


	//----- nvinfo : EIATTR_MIN_STACK_SIZE
	.align		4
.L_39:
        /*00f0*/ 	.byte	0x04, 0x12
        /*00f2*/ 	.short	(.L_41 - .L_40)
	.align		4
.L_40:
        /*00f4*/ 	.word	index@(_Z19NeuronTimestepWriteiiPfS_S_PbS_iiPPS_S2_if)
        /*00f8*/ 	.word	0x00000000
.L_41:


//--------------------- .nv.compat                --------------------------
	.section	.nv.compat,"",@"SHT_CUDA_COMPAT_INFO"
	.align	4
        /*0000*/ 	.byte	0x02, 0x09, 0x00, 0x00, 0x02, 0x02, 0x01, 0x00, 0x02, 0x05, 0x05, 0x00, 0x03, 0x07, 0x01, 0x01
        /*0010*/ 	.byte	0x02, 0x03, 0x00, 0x00, 0x02, 0x06, 0x01, 0x00, 0x04, 0x0b, 0x08, 0x00, 0x01, 0x00, 0x00, 0x00
        /*0020*/ 	.byte	0x00, 0x00, 0x00, 0x00


//--------------------- .nv.info._Z18CalculateDistancesiiifPPPfiiS_ --------------------------
	.section	.nv.info._Z18CalculateDistancesiiifPPPfiiS_,"",@"SHT_CUDA_INFO"
	.sectionflags	@""
	.align	4


	//----- nvinfo : EIATTR_CUDA_API_VERSION
	.align		4
        /*0000*/ 	.byte	0x04, 0x37
        /*0002*/ 	.short	(.L_43 - .L_42)
.L_42:
        /*0004*/ 	.word	0x00000082


	//----- nvinfo : EIATTR_KPARAM_INFO
	.align		4
.L_43:
        /*0008*/ 	.byte	0x04, 0x17
        /*000a*/ 	.short	(.L_45 - .L_44)
.L_44:
        /*000c*/ 	.word	0x00000000
        /*0010*/ 	.short	0x0007
        /*0012*/ 	.short	0x0020
        /*0014*/ 	.byte	0x00, 0xf5, 0x21, 0x00


	//----- nvinfo : EIATTR_KPARAM_INFO
	.align		4
.L_45:
        /*0018*/ 	.byte	0x04, 0x17
        /*001a*/ 	.short	(.L_47 - .L_46)
.L_46:
        /*001c*/ 	.word	0x00000000
        /*0020*/ 	.short	0x0006
        /*0022*/ 	.short	0x001c
        /*0024*/ 	.byte	0x00, 0xf0, 0x11, 0x00


	//----- nvinfo : EIATTR_KPARAM_INFO
	.align		4
.L_47:
        /*0028*/ 	.byte	0x04, 0x17
        /*002a*/ 	.short	(.L_49 - .L_48)
.L_48:
        /*002c*/ 	.word	0x00000000
        /*0030*/ 	.short	0x0005
        /*0032*/ 	.short	0x0018
        /*0034*/ 	.byte	0x00, 0xf0, 0x11, 0x00


	//----- nvinfo : EIATTR_KPARAM_INFO
	.align		4
.L_49:
        /*0038*/ 	.byte	0x04, 0x17
        /*003a*/ 	.short	(.L_51 - .L_50)
.L_50:
        /*003c*/ 	.word	0x00000000
        /*0040*/ 	.short	0x0004
        /*0042*/ 	.short	0x0010
        /*0044*/ 	.byte	0x00, 0xf5, 0x21, 0x00


	//----- nvinfo : EIATTR_KPARAM_INFO
	.align		4
.L_51:
        /*0048*/ 	.byte	0x04, 0x17
        /*004a*/ 	.short	(.L_53 - .L_52)
.L_52:
        /*004c*/ 	.word	0x00000000
        /*0050*/ 	.short	0x0003
        /*0052*/ 	.short	0x000c
        /*0054*/ 	.byte	0x00, 0xf0, 0x11, 0x00


	//----- nvinfo : EIATTR_KPARAM_INFO
	.align		4
.L_53:
        /*0058*/ 	.byte	0x04, 0x17
        /*005a*/ 	.short	(.L_55 - .L_54)
.L_54:
        /*005c*/ 	.word	0x00000000
        /*0060*/ 	.short	0x0002
        /*0062*/ 	.short	0x0008
        /*0064*/ 	.byte	0x00, 0xf0, 0x11, 0x00


	//----- nvinfo : EIATTR_KPARAM_INFO
	.align		4
.L_55:
        /*0068*/ 	.byte	0x04, 0x17
        /*006a*/ 	.short	(.L_57 - .L_56)
.L_56:
        /*006c*/ 	.word	0x00000000
        /*0070*/ 	.short	0x0001
        /*0072*/ 	.short	0x0004
        /*0074*/ 	.byte	0x00, 0xf0, 0x11, 0x00


	//----- nvinfo : EIATTR_KPARAM_INFO
	.align		4
.L_57:
        /*0078*/ 	.byte	0x04, 0x17
        /*007a*/ 	.short	(.L_59 - .L_58)
.L_58:
        /*007c*/ 	.word	0x00000000
        /*0080*/ 	.short	0x0000
        /*0082*/ 	.short	0x0000
        /*0084*/ 	.byte	0x00, 0xf0, 0x11, 0x00


	//----- nvinfo : EIATTR_SPARSE_MMA_MASK
	.align		4
.L_59:
        /*0088*/ 	.byte	0x03, 0x50
        /*008a*/ 	.short	0x0000


	//----- nvinfo : EIATTR_MAXREG_COUNT
	.align		4
        /*008c*/ 	.byte	0x03, 0x1b
        /*008e*/ 	.short	0x00ff


	//----- nvinfo : EIATTR_MERCURY_ISA_VERSION
	.align		4
        /*0090*/ 	.byte	0x03, 0x5f
        /*0092*/ 	.short	0x0101


	//----- nvinfo : EIATTR_VRC_CTA_INIT_COUNT
	.align		4
        /*0094*/ 	.byte	0x02, 0x4a
	.zero		1
	.zero		1


	//----- nvinfo : EIATTR_EXIT_INSTR_OFFSETS
	.align		4
        /*0098*/ 	.byte	0x04, 0x1c
        /*009a*/ 	.short	(.L_61 - .L_60)


	//   ....[0]....
.L_60:
        /*009c*/ 	.word	0x00000070


	//   ....[1]....
        /*00a0*/ 	.word	0x000013a0


	//----- nvinfo : EIATTR_CRS_STACK_SIZE
	.align		4
.L_61:
        /*00a4*/ 	.byte	0x04, 0x1e
        /*00a6*/ 	.short	(.L_63 - .L_62)
.L_62:
        /*00a8*/ 	.word	0x00000000


	//----- nvinfo : EIATTR_CBANK_PARAM_SIZE
	.align		4
.L_63:
        /*00ac*/ 	.byte	0x03, 0x19
        /*00ae*/ 	.short	0x0028


	//----- nvinfo : EIATTR_PARAM_CBANK
	.align		4
        /*00b0*/ 	.byte	0x04, 0x0a
        /*00b2*/ 	.short	(.L_65 - .L_64)
	.align		4
.L_64:
        /*00b4*/ 	.word	index@(.nv.constant0._Z18CalculateDistancesiiifPPPfiiS_)
        /*00b8*/ 	.short	0x0380
        /*00ba*/ 	.short	0x0028


	//----- nvinfo : EIATTR_SW_WAR
	.align		4
.L_65:
        /*00bc*/ 	.byte	0x04, 0x36
        /*00be*/ 	.short	(.L_67 - .L_66)
.L_66:
        /*00c0*/ 	.word	0x00000008
.L_67:


//--------------------- .nv.info._Z18ExtendKernelValuesiiPfiPS_ --------------------------
	.section	.nv.info._Z18ExtendKernelValuesiiPfiPS_,"",@"SHT_CUDA_INFO"
	.sectionflags	@""
	.align	4


	//----- nvinfo : EIATTR_CUDA_API_VERSION
	.align		4
        /*0000*/ 	.byte	0x04, 0x37
        /*0002*/ 	.short	(.L_69 - .L_68)
.L_68:
        /*0004*/ 	.word	0x00000082


	//----- nvinfo : EIATTR_KPARAM_INFO
	.align		4
.L_69:
        /*0008*/ 	.byte	0x04, 0x17
        /*000a*/ 	.short	(.L_71 - .L_70)
.L_70:
        /*000c*/ 	.word	0x00000000
        /*0010*/ 	.short	0x0004
        /*0012*/ 	.short	0x0018
        /*0014*/ 	.byte	0x00, 0xf5, 0x21, 0x00


	//----- nvinfo : EIATTR_KPARAM_INFO
	.align		4
.L_71:
        /*0018*/ 	.byte	0x04, 0x17
        /*001a*/ 	.short	(.L_73 - .L_72)
.L_72:
        /*001c*/ 	.word	0x00000000
        /*0020*/ 	.short	0x0003
        /*0022*/ 	.short	0x0010
        /*0024*/ 	.byte	0x00, 0xf0, 0x11, 0x00


	//----- nvinfo : EIATTR_KPARAM_INFO
	.align		4
.L_73:
        /*0028*/ 	.byte	0x04, 0x17
        /*002a*/ 	.short	(.L_75 - .L_74)
.L_74:
        /*002c*/ 	.word	0x00000000
        /*0030*/ 	.short	0x0002
        /*0032*/ 	.short	0x0008
        /*0034*/ 	.byte	0x00, 0xf5, 0x21, 0x00


	//----- nvinfo : EIATTR_KPARAM_INFO
	.align		4
.L_75:
        /*0038*/ 	.byte	0x04, 0x17
        /*003a*/ 	.short	(.L_77 - .L_76)
.L_76:
        /*003c*/ 	.word	0x00000000
        /*0040*/ 	.short	0x0001
        /*0042*/ 	.short	0x0004
        /*0044*/ 	.byte	0x00, 0xf0, 0x11, 0x00


	//----- nvinfo : EIATTR_KPARAM_INFO
	.align		4
.L_77:
        /*0048*/ 	.byte	0x04, 0x17
        /*004a*/ 	.short	(.L_79 - .L_78)
.L_78:
        /*004c*/ 	.word	0x00000000
        /*0050*/ 	.short	0x0000
        /*0052*/ 	.short	0x0000
        /*0054*/ 	.byte	0x00, 0xf0, 0x11, 0x00


	//----- nvinfo : EIATTR_SPARSE_MMA_MASK
	.align		4
.L_79:
        /*0058*/ 	.byte	0x03, 0x50
        /*005a*/ 	.short	0x0000


	//----- nvinfo : EIATTR_MAXREG_COUNT
	.align		4
        /*005c*/ 	.byte	0x03, 0x1b
        /*005e*/ 	.short	0x00ff


	//----- nvinfo : EIATTR_MERCURY_ISA_VERSION
	.align		4
        /*0060*/ 	.byte	0x03, 0x5f
        /*0062*/ 	.short	0x0101


	//----- nvinfo : EIATTR_VRC_CTA_INIT_COUNT
	.align		4
        /*0064*/ 	.byte	0x02, 0x4a
	.zero		1
	.zero		1


	//----- nvinfo : EIATTR_EXIT_INSTR_OFFSETS
	.align		4
        /*0068*/ 	.byte	0x04, 0x1c
        /*006a*/ 	.short	(.L_81 - .L_80)


	//   ....[0]....
.L_80:
        /*006c*/ 	.word	0x00000080


	//   ....[1]....
        /*0070*/ 	.word	0x000000b0


	//   ....[2]....
        /*0074*/ 	.word	0x00001040


	//----- nvinfo : EIATTR_CBANK_PARAM_SIZE
	.align		4
.L_81:
        /*0078*/ 	.byte	0x03, 0x19
        /*007a*/ 	.short	0x0020


	//----- nvinfo : EIATTR_PARAM_CBANK
	.align		4
        /*007c*/ 	.byte	0x04, 0x0a
        /*007e*/ 	.short	(.L_83 - .L_82)
	.align		4
.L_82:
        /*0080*/ 	.word	index@(.nv.constant0._Z18ExtendKernelValuesiiPfiPS_)
        /*0084*/ 	.short	0x0380
        /*0086*/ 	.short	0x0020


	//----- nvinfo : EIATTR_SW_WAR
	.align		4
.L_83:
        /*0088*/ 	.byte	0x04, 0x36
        /*008a*/ 	.short	(.L_85 - .L_84)
.L_84:
        /*008c*/ 	.word	0x00000008
.L_85:


//--------------------- .nv.info._Z18CommunicationPhaseiPbPiS0_PfS1_ii --------------------------
	.section	.nv.info._Z18CommunicationPhaseiPbPiS0_PfS1_ii,"",@"SHT_CUDA_INFO"
	.sectionflags	@""
	.align	4


	//----- nvinfo : EIATTR_CUDA_API_VERSION
	.align		4
        /*0000*/ 	.byte	0x04, 0x37
        /*0002*/ 	.short	(.L_87 - .L_86)
.L_86:
        /*0004*/ 	.word	0x00000082


	//----- nvinfo : EIATTR_KPARAM_INFO
	.align		4
.L_87:
        /*0008*/ 	.byte	0x04, 0x17
        /*000a*/ 	.short	(.L_89 - .L_88)
.L_88:
        /*000c*/ 	.word	0x00000000
        /*0010*/ 	.short	0x0007
        /*0012*/ 	.short	0x0034
        /*0014*/ 	.byte	0x00, 0xf0, 0x11, 0x00


	//----- nvinfo : EIATTR_KPARAM_INFO
	.align		4
.L_89:
        /*0018*/ 	.byte	0x04, 0x17
        /*001a*/ 	.short	(.L_91 - .L_90)
.L_90:
        /*001c*/ 	.word	0x00000000
        /*0020*/ 	.short	0x0006
        /*0022*/ 	.short	0x0030
        /*0024*/ 	.byte	0x00, 0xf0, 0x11, 0x00


	//----- nvinfo : EIATTR_KPARAM_INFO
	.align		4
.L_91:
        /*0028*/ 	.byte	0x04, 0x17
        /*002a*/ 	.short	(.L_93 - .L_92)
.L_92:
        /*002c*/ 	.word	0x00000000
        /*0030*/ 	.short	0x0005
        /*0032*/ 	.short	0x0028
        /*0034*/ 	.byte	0x00, 0xf5, 0x21, 0x00


	//----- nvinfo : EIATTR_KPARAM_INFO
	.align		4
.L_93:
        /*0038*/ 	.byte	0x04, 0x17
        /*003a*/ 	.short	(.L_95 - .L_94)
.L_94:
        /*003c*/ 	.word	0x00000000
        /*0040*/ 	.short	0x0004
        /*0042*/ 	.short	0x0020
        /*0044*/ 	.byte	0x00, 0xf5, 0x21, 0x00


	//----- nvinfo : EIATTR_KPARAM_INFO
	.align		4
.L_95:
        /*0048*/ 	.byte	0x04, 0x17
        /*004a*/ 	.short	(.L_97 - .L_96)
.L_96:
        /*004c*/ 	.word	0x00000000
        /*0050*/ 	.short	0x0003
        /*0052*/ 	.short	0x0018
        /*0054*/ 	.byte	0x00, 0xf5, 0x21, 0x00


	//----- nvinfo : EIATTR_KPARAM_INFO
	.align		4
.L_97:
        /*0058*/ 	.byte	0x04, 0x17
        /*005a*/ 	.short	(.L_99 - .L_98)
.L_98:
        /*005c*/ 	.word	0x00000000
        /*0060*/ 	.short	0x0002
        /*0062*/ 	.short	0x0010
        /*0064*/ 	.byte	0x00, 0xf5, 0x21, 0x00


	//----- nvinfo : EIATTR_KPARAM_INFO
	.align		4
.L_99:
        /*0068*/ 	.byte	0x04, 0x17
        /*006a*/ 	.short	(.L_101 - .L_100)
.L_100:
        /*006c*/ 	.word	0x00000000
        /*0070*/ 	.short	0x0001
        /*0072*/ 	.short	0x0008
        /*0074*/ 	.byte	0x00, 0xf5, 0x21, 0x00


	//----- nvinfo : EIATTR_KPARAM_INFO
	.align		4
.L_101:
        /*0078*/ 	.byte	0x04, 0x17
        /*007a*/ 	.short	(.L_103 - .L_102)
.L_102:
        /*007c*/ 	.word	0x00000000
        /*0080*/ 	.short	0x0000
        /*0082*/ 	.short	0x0000
        /*0084*/ 	.byte	0x00, 0xf0, 0x11, 0x00


	//----- nvinfo : EIATTR_SPARSE_MMA_MASK
	.align		4
.L_103:
        /*0088*/ 	.byte	0x03, 0x50
        /*008a*/ 	.short	0x0000


	//----- nvinfo : EIATTR_MAXREG_COUNT
	.align		4
        /*008c*/ 	.byte	0x03, 0x1b
        /*008e*/ 	.short	0x00ff


	//----- nvinfo : EIATTR_MERCURY_ISA_VERSION
	.align		4
        /*0090*/ 	.byte	0x03, 0x5f
        /*0092*/ 	.short	0x0101


	//----- nvinfo : EIATTR_VRC_CTA_INIT_COUNT
	.align		4
        /*0094*/ 	.byte	0x02, 0x4a
	.zero		1
	.zero		1


	//----- nvinfo : EIATTR_EXIT_INSTR_OFFSETS
	.align		4
        /*0098*/ 	.byte	0x04, 0x1c
        /*009a*/ 	.short	(.L_105 - .L_104)


	//   ....[0]....
.L_104:
        /*009c*/ 	.word	0x00000070


	//   ....[1]....
        /*00a0*/ 	.word	0x00000110


	//   ....[2]....
        /*00a4*/ 	.word	0x00000320


	//----- nvinfo : EIATTR_CBANK_PARAM_SIZE
	.align		4
.L_105:
        /*00a8*/ 	.byte	0x03, 0x19
        /*00aa*/ 	.short	0x0038


	//----- nvinfo : EIATTR_PARAM_CBANK
	.align		4
        /*00ac*/ 	.byte	0x04, 0x0a
        /*00ae*/ 	.short	(.L_107 - .L_106)
	.align		4
.L_106:
        /*00b0*/ 	.word	index@(.nv.constant0._Z18CommunicationPhaseiPbPiS0_PfS1_ii)
        /*00b4*/ 	.short	0x0380
        /*00b6*/ 	.short	0x0038


	//----- nvinfo : EIATTR_SW_WAR
	.align		4
.L_107:
        /*00b8*/ 	.byte	0x04, 0x36
        /*00ba*/ 	.short	(.L_109 - .L_108)
.L_108:
        /*00bc*/ 	.word	0x00000008
.L_109:


//--------------------- .nv.info._Z21NeuronTimestepNoWriteiiPfS_S_PbS_ii --------------------------
	.section	.nv.info._Z21NeuronTimestepNoWriteiiPfS_S_PbS_ii,"",@"SHT_CUDA_INFO"
	.sectionflags	@""
	.align	4


	//----- nvinfo : EIATTR_CUDA_API_VERSION
	.align		4
        /*0000*/ 	.byte	0x04, 0x37
        /*0002*/ 	.short	(.L_111 - .L_110)
.L_110:
        /*0004*/ 	.word	0x00000082


	//----- nvinfo : EIATTR_KPARAM_INFO
	.align		4
.L_111:
        /*0008*/ 	.byte	0x04, 0x17
        /*000a*/ 	.short	(.L_113 - .L_112)
.L_112:
        /*000c*/ 	.word	0x00000000
        /*0010*/ 	.short	0x0008
        /*0012*/ 	.short	0x0034
        /*0014*/ 	.byte	0x00, 0xf0, 0x11, 0x00


	//----- nvinfo : EIATTR_KPARAM_INFO
	.align		4
.L_113:
        /*0018*/ 	.byte	0x04, 0x17
        /*001a*/ 	.short	(.L_115 - .L_114)
.L_114:
        /*001c*/ 	.word	0x00000000
        /*0020*/ 	.short	0x0007
        /*0022*/ 	.short	0x0030
        /*0024*/ 	.byte	0x00, 0xf0, 0x11, 0x00


	//----- nvinfo : EIATTR_KPARAM_INFO
	.align		4
.L_115:
        /*0028*/ 	.byte	0x04, 0x17
        /*002a*/ 	.short	(.L_117 - .L_116)
.L_116:
        /*002c*/ 	.word	0x00000000
        /*0030*/ 	.short	0x0006
        /*0032*/ 	.short	0x0028
        /*0034*/ 	.byte	0x00, 0xf5, 0x21, 0x00


	//----- nvinfo : EIATTR_KPARAM_INFO
	.align		4
.L_117:
        /*0038*/ 	.byte	0x04, 0x17
        /*003a*/ 	.short	(.L_119 - .L_118)
.L_118:
        /*003c*/ 	.word	0x00000000
        /*0040*/ 	.short	0x0005
        /*0042*/ 	.short	0x0020
        /*0044*/ 	.byte	0x00, 0xf5, 0x21, 0x00


	//----- nvinfo : EIATTR_KPARAM_INFO
	.align		4
.L_119:
        /*0048*/ 	.byte	0x04, 0x17
        /*004a*/ 	.short	(.L_121 - .L_120)
.L_120:
        /*004c*/ 	.word	0x00000000
        /*0050*/ 	.short	0x0004
        /*0052*/ 	.short	0x0018
        /*0054*/ 	.byte	0x00, 0xf5, 0x21, 0x00


	//----- nvinfo : EIATTR_KPARAM_INFO
	.align		4
.L_121:
        /*0058*/ 	.byte	0x04, 0x17
        /*005a*/ 	.short	(.L_123 - .L_122)
.L_122:
        /*005c*/ 	.word	0x00000000
        /*0060*/ 	.short	0x0003
        /*0062*/ 	.short	0x0010
        /*0064*/ 	.byte	0x00, 0xf5, 0x21, 0x00


	//----- nvinfo : EIATTR_KPARAM_INFO
	.align		4
.L_123:
        /*0068*/ 	.byte	0x04, 0x17
        /*006a*/ 	.short	(.L_125 - .L_124)
.L_124:
        /*006c*/ 	.word	0x00000000
        /*0070*/ 	.short	0x0002
        /*0072*/ 	.short	0x0008
        /*0074*/ 	.byte	0x00, 0xf5, 0x21, 0x00


	//----- nvinfo : EIATTR_KPARAM_INFO
	.align		4
.L_125:
        /*0078*/ 	.byte	0x04, 0x17
        /*007a*/ 	.short	(.L_127 - .L_126)
.L_126:
        /*007c*/ 	.word	0x00000000
        /*0080*/ 	.short	0x0001
        /*0082*/ 	.short	0x0004
        /*0084*/ 	.byte	0x00, 0xf0, 0x11, 0x00


	//----- nvinfo : EIATTR_KPARAM_INFO
	.align		4
.L_127:
        /*0088*/ 	.byte	0x04, 0x17
        /*008a*/ 	.short	(.L_129 - .L_128)
.L_128:
        /*008c*/ 	.word	0x00000000
        /*0090*/ 	.short	0x0000
        /*0092*/ 	.short	0x0000
        /*0094*/ 	.byte	0x00, 0xf0, 0x11, 0x00


	//----- nvinfo : EIATTR_SPARSE_MMA_MASK
	.align		4
.L_129:
        /*0098*/ 	.byte	0x03, 0x50
        /*009a*/ 	.short	0x0000


	//----- nvinfo : EIATTR_MAXREG_COUNT
	.align		4
        /*009c*/ 	.byte	0x03, 0x1b
        /*009e*/ 	.short	0x00ff


	//----- nvinfo : EIATTR_MERCURY_ISA_VERSION
	.align		4
        /*00a0*/ 	.byte	0x03, 0x5f
        /*00a2*/ 	.short	0x0101


	//----- nvinfo : EIATTR_VRC_CTA_INIT_COUNT
	.align		4
        /*00a4*/ 	.byte	0x02, 0x4a
	.zero		1
	.zero		1


	//----- nvinfo : EIATTR_EXIT_INSTR_OFFSETS
	.align		4
        /*00a8*/ 	.byte	0x04, 0x1c
        /*00aa*/ 	.short	(.L_131 - .L_130)


	//   ....[0]....
.L_130:
        /*00ac*/ 	.word	0x00001170


	//   ....[1]....
        /*00b0*/ 	.word	0x00001200


	//   ....[2]....
        /*00b4*/ 	.word	0x00001230


	//   ....[3]....
        /*00b8*/ 	.word	0x000023c0


	//----- nvinfo : EIATTR_CRS_STACK_SIZE
	.align		4
.L_131:
        /*00bc*/ 	.byte	0x04, 0x1e
        /*00be*/ 	.short	(.L_133 - .L_132)
.L_132:
        /*00c0*/ 	.word	0x00000000


	//----- nvinfo : EIATTR_CBANK_PARAM_SIZE
	.align		4
.L_133:
        /*00c4*/ 	.byte	0x03, 0x19
        /*00c6*/ 	.short	0x0038


	//----- nvinfo : EIATTR_PARAM_CBANK
	.align		4
        /*00c8*/ 	.byte	0x04, 0x0a
        /*00ca*/ 	.short	(.L_135 - .L_134)
	.align		4
.L_134:
        /*00cc*/ 	.word	index@(.nv.constant0._Z21NeuronTimestepNoWriteiiPfS_S_PbS_ii)
        /*00d0*/ 	.short	0x0380
        /*00d2*/ 	.short	0x0038


	//----- nvinfo : EIATTR_SW_WAR
	.align		4
.L_135:
        /*00d4*/ 	.byte	0x04, 0x36
        /*00d6*/ 	.short	(.L_137 - .L_136)
.L_136:
        /*00d8*/ 	.word	0x00000008
.L_137:


//--------------------- .nv.info._Z19NeuronTimestepWriteiiPfS_S_PbS_iiPPS_S2_if --------------------------
	.section	.nv.info._Z19NeuronTimestepWriteiiPfS_S_PbS_iiPPS_S2_if,"",@"SHT_CUDA_INFO"
	.sectionflags	@""
	.align	4


	//----- nvinfo : EIATTR_CUDA_API_VERSION
	.align		4
        /*0000*/ 	.byte	0x04, 0x37
        /*0002*/ 	.short	(.L_139 - .L_138)
.L_138:
        /*0004*/ 	.word	0x00000082


	//----- nvinfo : EIATTR_KPARAM_INFO
	.align		4
.L_139:
        /*0008*/ 	.byte	0x04, 0x17
        /*000a*/ 	.short	(.L_141 - .L_140)
.L_140:
        /*000c*/ 	.word	0x00000000
        /*0010*/ 	.short	0x000c
        /*0012*/ 	.short	0x004c
        /*0014*/ 	.byte	0x00, 0xf0, 0x11, 0x00


	//----- nvinfo : EIATTR_KPARAM_INFO
	.align		4
.L_141:
        /*0018*/ 	.byte	0x04, 0x17
        /*001a*/ 	.short	(.L_143 - .L_142)
.L_142:
        /*001c*/ 	.word	0x00000000
        /*0020*/ 	.short	0x000b
        /*0022*/ 	.short	0x0048
        /*0024*/ 	.byte	0x00, 0xf0, 0x11, 0x00


	//----- nvinfo : EIATTR_KPARAM_INFO
	.align		4
.L_143:
        /*0028*/ 	.byte	0x04, 0x17
        /*002a*/ 	.short	(.L_145 - .L_144)
.L_144:
        /*002c*/ 	.word	0x00000000
        /*0030*/ 	.short	0x000a
        /*0032*/ 	.short	0x0040
        /*0034*/ 	.byte	0x00, 0xf5, 0x21, 0x00


	//----- nvinfo : EIATTR_KPARAM_INFO
	.align		4
.L_145:
        /*0038*/ 	.byte	0x04, 0x17
        /*003a*/ 	.short	(.L_147 - .L_146)
.L_146:
        /*003c*/ 	.word	0x00000000
        /*0040*/ 	.short	0x0009
        /*0042*/ 	.short	0x0038
        /*0044*/ 	.byte	0x00, 0xf5, 0x21, 0x00


	//----- nvinfo : EIATTR_KPARAM_INFO
	.align		4
.L_147:
        /*0048*/ 	.byte	0x04, 0x17
        /*004a*/ 	.short	(.L_149 - .L_148)
.L_148:
        /*004c*/ 	.word	0x00000000
        /*0050*/ 	.short	0x0008
        /*0052*/ 	.short	0x0034
        /*0054*/ 	.byte	0x00, 0xf0, 0x11, 0x00


	//----- nvinfo : EIATTR_KPARAM_INFO
	.align		4
.L_149:
        /*0058*/ 	.byte	0x04, 0x17
        /*005a*/ 	.short	(.L_151 - .L_150)
.L_150:
        /*005c*/ 	.word	0x00000000
        /*0060*/ 	.short	0x0007
        /*0062*/ 	.short	0x0030
        /*0064*/ 	.byte	0x00, 0xf0, 0x11, 0x00


	//----- nvinfo : EIATTR_KPARAM_INFO
	.align		4
.L_151:
        /*0068*/ 	.byte	0x04, 0x17
        /*006a*/ 	.short	(.L_153 - .L_152)
.L_152:
        /*006c*/ 	.word	0x00000000
        /*0070*/ 	.short	0x0006
        /*0072*/ 	.short	0x0028
        /*0074*/ 	.byte	0x00, 0xf5, 0x21, 0x00


	//----- nvinfo : EIATTR_KPARAM_INFO
	.align		4
.L_153:
        /*0078*/ 	.byte	0x04, 0x17
        /*007a*/ 	.short	(.L_155 - .L_154)
.L_154:
        /*007c*/ 	.word	0x00000000
        /*0080*/ 	.short	0x0005
        /*0082*/ 	.short	0x0020
        /*0084*/ 	.byte	0x00, 0xf5, 0x21, 0x00


	//----- nvinfo : EIATTR_KPARAM_INFO
	.align		4
.L_155:
        /*0088*/ 	.byte	0x04, 0x17
        /*008a*/ 	.short	(.L_157 - .L_156)
.L_156:
        /*008c*/ 	.word	0x00000000
        /*0090*/ 	.short	0x0004
        /*0092*/ 	.short	0x0018
        /*0094*/ 	.byte	0x00, 0xf5, 0x21, 0x00


	//----- nvinfo : EIATTR_KPARAM_INFO
	.align		4
.L_157:
        /*0098*/ 	.byte	0x04, 0x17
        /*009a*/ 	.short	(.L_159 - .L_158)
.L_158:
        /*009c*/ 	.word	0x00000000
        /*00a0*/ 	.short	0x0003
        /*00a2*/ 	.short	0x0010
        /*00a4*/ 	.byte	0x00, 0xf5, 0x21, 0x00


	//----- nvinfo : EIATTR_KPARAM_INFO
	.align		4
.L_159:
        /*00a8*/ 	.byte	0x04, 0x17
        /*00aa*/ 	.short	(.L_161 - .L_160)
.L_160:
        /*00ac*/ 	.word	0x00000000
        /*00b0*/ 	.short	0x0002
        /*00b2*/ 	.short	0x0008
        /*00b4*/ 	.byte	0x00, 0xf5, 0x21, 0x00


	//----- nvinfo : EIATTR_KPARAM_INFO
	.align		4
.L_161:
        /*00b8*/ 	.byte	0x04, 0x17
        /*00ba*/ 	.short	(.L_163 - .L_162)
.L_162:
        /*00bc*/ 	.word	0x00000000
        /*00c0*/ 	.short	0x0001
        /*00c2*/ 	.short	0x0004
        /*00c4*/ 	.byte	0x00, 0xf0, 0x11, 0x00


	//----- nvinfo : EIATTR_KPARAM_INFO
	.align		4
.L_163:
        /*00c8*/ 	.byte	0x04, 0x17
        /*00ca*/ 	.short	(.L_165 - .L_164)
.L_164:
        /*00cc*/ 	.word	0x00000000
        /*00d0*/ 	.short	0x0000
        /*00d2*/ 	.short	0x0000
        /*00d4*/ 	.byte	0x00, 0xf0, 0x11, 0x00


	//----- nvinfo : EIATTR_SPARSE_MMA_MASK
	.align		4
.L_165:
        /*00d8*/ 	.byte	0x03, 0x50
        /*00da*/ 	.short	0x0000


	//----- nvinfo : EIATTR_MAXREG_COUNT
	.align		4
        /*00dc*/ 	.byte	0x03, 0x1b
        /*00de*/ 	.short	0x00ff


	//----- nvinfo : EIATTR_MERCURY_ISA_VERSION
	.align		4
        /*00e0*/ 	.byte	0x03, 0x5f
        /*00e2*/ 	.short	0x0101


	//----- nvinfo : EIATTR_VRC_CTA_INIT_COUNT
	.align		4
        /*00e4*/ 	.byte	0x02, 0x4a
	.zero		1
	.zero		1


	//----- nvinfo : EIATTR_EXIT_INSTR_OFFSETS
	.align		4
        /*00e8*/ 	.byte	0x04, 0x1c
        /*00ea*/ 	.short	(.L_167 - .L_166)


	//   ....[0]....
.L_166:
        /*00ec*/ 	.word	0x00001480


	//   ....[1]....
        /*00f0*/ 	.word	0x000014b0


	//   ....[2]....
        /*00f4*/ 	.word	0x000028a0


	//----- nvinfo : EIATTR_CRS_STACK_SIZE
	.align		4
.L_167:
        /*00f8*/ 	.byte	0x04, 0x1e
        /*00fa*/ 	.short	(.L_169 - .L_168)
.L_168:
        /*00fc*/ 	.word	0x00000000


	//----- nvinfo : EIATTR_CBANK_PARAM_SIZE
	.align		4
.L_169:
        /*0100*/ 	.byte	0x03, 0x19
        /*0102*/ 	.short	0x0050


	//----- nvinfo : EIATTR_PARAM_CBANK
	.align		4
        /*0104*/ 	.byte	0x04, 0x0a
        /*0106*/ 	.short	(.L_171 - .L_170)
	.align		4
.L_170:
        /*0108*/ 	.word	index@(.nv.constant0._Z19NeuronTimestepWriteiiPfS_S_PbS_iiPPS_S2_if)
        /*010c*/ 	.short	0x0380
        /*010e*/ 	.short	0x0050


	//----- nvinfo : EIATTR_SW_WAR
	.align		4
.L_171:
        /*0110*/ 	.byte	0x04, 0x36
        /*0112*/ 	.short	(.L_173 - .L_172)
.L_172:
        /*0114*/ 	.word	0x00000008
.L_173:


//--------------------- .nv.callgraph             --------------------------
	.section	.nv.callgraph,"",@"SHT_CUDA_CALLGRAPH"
	.align	4
	.sectionentsize	8
	.align		4
        /*0000*/ 	.word	0x00000000
	.align		4
        /*0004*/ 	.word	0xffffffff
	.align		4
        /*0008*/ 	.word	0x00000000
	.align		4
        /*000c*/ 	.word	0xfffffffe
	.align		4
        /*0010*/ 	.word	0x00000000
	.align		4
        /*0014*/ 	.word	0xfffffffd
	.align		4
        /*0018*/ 	.word	0x00000000
	.align		4
        /*001c*/ 	.word	0xfffffffc


//--------------------- .text._Z18CalculateDistancesiiifPPPfiiS_ --------------------------
	.section	.text._Z18CalculateDistancesiiifPPPfiiS_,"ax",@progbits
	.align	128
        .global         _Z18CalculateDistancesiiifPPPfiiS_
        .type           _Z18CalculateDistancesiiifPPPfiiS_,@function
        .size           _Z18CalculateDistancesiiifPPPfiiS_,(.L_x_120 - _Z18CalculateDistancesiiifPPPfiiS_)
        .other          _Z18CalculateDistancesiiifPPPfiiS_,@"STO_CUDA_ENTRY STV_DEFAULT"
_Z18CalculateDistancesiiifPPPfiiS_:
.text._Z18CalculateDistancesiiifPPPfiiS_:
[----:B------:R-:W-:Y:S01]  /*0000*/  LDC R1, c[0x0][0x37c] ;  /* 0x0000df00ff017b82 */ /* 0x000fe20000000800 */
[----:B------:R-:W0:Y:S01]  /*0010*/  S2R R2, SR_TID.X ;  /* 0x0000000000027919 */ /* 0x000e220000002100 */
[----:B------:R-:W0:Y:S01]  /*0020*/  LDCU UR4, c[0x0][0x360] ;  /* 0x00006c00ff0477ac */ /* 0x000e220008000800 */
[----:B------:R-:W0:Y:S01]  /*0030*/  S2R R3, SR_CTAID.X ;  /* 0x0000000000037919 */ /* 0x000e220000002500 */
[----:B------:R-:W1:Y:S01]  /*0040*/  LDCU UR5, c[0x0][0x380] ;  /* 0x00007000ff0577ac */ /* 0x000e620008000800 */
[----:B0-----:R-:W-:-:S05]  /*0050*/  IMAD R2, R3, UR4, R2 ;  /* 0x0000000403027c24 */ /* 0x001fca000f8e0202 */
[----:B-1----:R-:W-:-:S13]  /*0060*/  ISETP.GE.AND P0, PT, R2, UR5, PT ;  /* 0x0000000502007c0c */ /* 0x002fda000bf06270 */
[----:B------:R-:W-:Y:S05]  /*0070*/  @P0 EXIT ;  /* 0x000000000000094d */ /* 0x000fea0003800000 */
[----:B------:R-:W0:Y:S01]  /*0080*/  LDCU UR10, c[0x0][0x388] ;  /* 0x00007100ff0a77ac */ /* 0x000e220008000800 */
[----:B------:R-:W-:Y:S01]  /*0090*/  IMAD.MOV.U32 R24, RZ, RZ, RZ ;  /* 0x000000ffff187224 */ /* 0x000fe200078e00ff */
[----:B------:R-:W1:Y:S01]  /*00a0*/  LDCU UR4, c[0x0][0x384] ;  /* 0x00007080ff0477ac */ /* 0x000e620008000800 */
[----:B------:R-:W2:Y:S01]  /*00b0*/  LDCU.64 UR12, c[0x0][0x358] ;  /* 0x00006b00ff0c77ac */ /* 0x000ea20008000a00 */
[----:B0-----:R-:W-:-:S04]  /*00c0*/  UISETP.GE.AND UP0, UPT, UR10, 0x1, UPT ;  /* 0x000000010a00788c */ /* 0x001fc8000bf06270 */
[----:B-1----:R-:W-:-:S09]  /*00d0*/  UISETP.LT.OR UP0, UPT, UR4, 0x1, !UP0 ;  /* 0x000000010400788c */ /* 0x002fd2000c701670 */
[----:B--2---:R-:W-:Y:S05]  /*00e0*/  BRA.U UP0, `(.L_x_0) ;  /* 0x0000001100447547 */ /* 0x004fea000b800000 */
[----:B------:R-:W0:Y:S08]  /*00f0*/  LDC.64 R6, c[0x0][0x390] ;  /* 0x0000e400ff067b82 */ /* 0x000e300000000a00 */
[----:B------:R-:W0:Y:S02]  /*0100*/  LDC.64 R8, c[0x0][0x398] ;  /* 0x0000e600ff087b82 */ /* 0x000e240000000a00 */
[----:B0-----:R-:W-:-:S04]  /*0110*/  IMAD.WIDE R4, R8, 0x8, R6 ;  /* 0x0000000808047825 */ /* 0x001fc800078e0206 */
[----:B------:R-:W-:Y:S02]  /*0120*/  IMAD.WIDE R6, R9, 0x8, R6 ;  /* 0x0000000809067825 */ /* 0x000fe400078e0206 */
[----:B------:R-:W2:Y:S04]  /*0130*/  LDG.E.64 R4, desc[UR12][R4.64] ;  /* 0x0000000c04047981 */ /* 0x000ea8000c1e1b00 */
[----:B------:R-:W3:Y:S01]  /*0140*/  LDG.E.64 R6, desc[UR12][R6.64] ;  /* 0x0000000c06067981 */ /* 0x000ee2000c1e1b00 */
[----:B------:R-:W-:Y:S01]  /*0150*/  IMAD.MOV.U32 R24, RZ, RZ, RZ ;  /* 0x000000ffff187224 */ /* 0x000fe200078e00ff */
[----:B------:R-:W-:Y:S01]  /*0160*/  ULOP3.LUT UR10, UR10, 0x3, URZ, 0xc0, !UPT ;  /* 0x000000030a0a7892 */ /* 0x000fe2000f8ec0ff */
[----:B------:R-:W-:Y:S01]  /*0170*/  UMOV UR4, URZ ;  /* 0x000000ff00047c82 */ /* 0x000fe20008000000 */
[----:B--2---:R-:W-:-:S02]  /*0180*/  R2UR UR14, R4 ;  /* 0x00000000040e72ca */ /* 0x004fc400000e0000 */
[----:B------:R-:W-:Y:S02]  /*0190*/  R2UR UR15, R5 ;  /* 0x00000000050f72ca */ /* 0x000fe400000e0000 */
[----:B---3--:R-:W-:Y:S02]  /*01a0*/  R2UR UR16, R6 ;  /* 0x00000000061072ca */ /* 0x008fe400000e0000 */
[----:B------:R-:W-:-:S15]  /*01b0*/  R2UR UR17, R7 ;  /* 0x00000000071172ca */ /* 0x000fde00000e0000 */
.L_x_18:
[----:B------:R-:W-:Y:S01]  /*01c0*/  UIMAD.WIDE.U32 UR6, UR4, 0x8, UR16 ;  /* 0x00000008040678a5 */ /* 0x000fe2000f8e0010 */
[----:B0-----:R-:W0:Y:S05]  /*01d0*/  LDCU UR5, c[0x0][0x384] ;  /* 0x00007080ff0577ac */ /* 0x001e2a0008000800 */
[----:B--2-4-:R-:W-:Y:S02]  /*01e0*/  IMAD.U32 R4, RZ, RZ, UR6 ;  /* 0x00000006ff047e24 */ /* 0x014fe4000f8e00ff */
[----:B------:R-:W-:Y:S01]  /*01f0*/  IMAD.U32 R5, RZ, RZ, UR7 ;  /* 0x00000007ff057e24 */ /* 0x000fe2000f8e00ff */
[----:B------:R-:W-:-:S05]  /*0200*/  UIMAD.WIDE.U32 UR6, UR4, 0x8, UR14 ;  /* 0x00000008040678a5 */ /* 0x000fca000f8e000e */
[----:B------:R-:W2:Y:S01]  /*0210*/  LD.E.64 R4, desc[UR12][R4.64] ;  /* 0x0000000c04047980 */ /* 0x000ea2000c101b00 */
[----:B-----5:R-:W-:Y:S02]  /*0220*/  IMAD.U32 R6, RZ, RZ, UR6 ;  /* 0x00000006ff067e24 */ /* 0x020fe4000f8e00ff */
[----:B------:R-:W-:-:S03]  /*0230*/  IMAD.U32 R7, RZ, RZ, UR7 ;  /* 0x00000007ff077e24 */ /* 0x000fc6000f8e00ff */
[----:B-1----:R-:W1:Y:S03]  /*0240*/  LDCU UR7, c[0x0][0x388] ;  /* 0x00007100ff0777ac */ /* 0x002e660008000800 */
[----:B------:R-:W5:Y:S01]  /*0250*/  LD.E.64 R6, desc[UR12][R6.64] ;  /* 0x0000000c06067980 */ /* 0x000f62000c101b00 */
[----:B------:R-:W-:-:S04]  /*0260*/  UIADD3 UR4, UPT, UPT, UR4, 0x1, URZ ;  /* 0x0000000104047890 */ /* 0x000fc8000fffe0ff */
[----:B0-----:R-:W-:-:S03]  /*0270*/  UISETP.NE.AND UP0, UPT, UR4, UR5, UPT ;  /* 0x000000050400728c */ /* 0x001fc6000bf05270 */
[----:B------:R-:W-:Y:S01]  /*0280*/  UMOV UR5, URZ ;  /* 0x000000ff00057c82 */ /* 0x000fe20008000000 */
[----:B-1----:R-:W-:Y:S01]  /*0290*/  UISETP.GE.U32.AND UP1, UPT, UR7, 0x4, UPT ;  /* 0x000000040700788c */ /* 0x002fe2000bf26070 */
[----:B--2---:R-:W-:Y:S02]  /*02a0*/  R2UR UR8, R4 ;  /* 0x00000000040872ca */ /* 0x004fe400000e0000 */
[----:B------:R-:W-:-:S06]  /*02b0*/  R2UR UR9, R5 ;  /* 0x00000000050972ca */ /* 0x000fcc00000e0000 */
[----:B---3--:R-:W-:Y:S09]  /*02c0*/  BRA.U !UP1, `(.L_x_1) ;  /* 0x0000000909307547 */ /* 0x008ff2000b800000 */
[----:B-----5:R-:W-:Y:S01]  /*02d0*/  IADD3 R4, P0, PT, R6, 0x8, RZ ;  /* 0x0000000806047810 */ /* 0x020fe20007f1e0ff */
[----:B------:R-:W-:Y:S02]  /*02e0*/  UIADD3 UR6, UP1, UPT, UR8, 0x8, URZ ;  /* 0x0000000808067890 */ /* 0x000fe4000ff3e0ff */
[----:B------:R-:W-:Y:S02]  /*02f0*/  ULOP3.LUT UR5, UR7, 0x7ffffffc, URZ, 0xc0, !UPT ;  /* 0x7ffffffc07057892 */ /* 0x000fe4000f8ec0ff */
[----:B------:R-:W-:Y:S01]  /*0300*/  IMAD.X R5, RZ, RZ, R7, P0 ;  /* 0x000000ffff057224 */ /* 0x000fe200000e0607 */
[----:B------:R-:W-:Y:S02]  /*0310*/  UIADD3.X UR7, UPT, UPT, URZ, UR9, URZ, UP1, !UPT ;  /* 0x00000009ff077290 */ /* 0x000fe40008ffe4ff */
[----:B------:R-:W-:-:S12]  /*0320*/  UIADD3 UR5, UPT, UPT, -UR5, URZ, URZ ;  /* 0x000000ff05057290 */ /* 0x000fd8000fffe1ff */
.L_x_10:
[----:B------:R-:W-:Y:S01]  /*0330*/  IMAD.U32 R10, RZ, RZ, UR6 ;  /* 0x00000006ff0a7e24 */ /* 0x000fe2000f8e00ff */
[----:B------:R-:W2:Y:S01]  /*0340*/  LD.E R3, desc[UR12][R4.64+-0x8] ;  /* 0xfffff80c04037980 */ /* 0x000ea2000c101900 */
[----:B------:R-:W-:-:S05]  /*0350*/  IMAD.U32 R11, RZ, RZ, UR7 ;  /* 0x00000007ff0b7e24 */ /* 0x000fca000f8e00ff */
[----:B------:R-:W2:Y:S01]  /*0360*/  LD.E R10, desc[UR12][R10.64+-0x8] ;  /* 0xfffff80c0a0a7980 */ /* 0x000ea2000c101900 */
[----:B------:R-:W-:Y:S01]  /*0370*/  MOV R0, 0x3d0 ;  /* 0x000003d000007802 */ /* 0x000fe20000000f00 */
[----:B--2---:R-:W-:-:S04]  /*0380*/  FADD R3, R3, -R10 ;  /* 0x8000000a03037221 */ /* 0x004fc80000000000 */
[----:B0-----:R-:W0:Y:S02]  /*0390*/  F2F.F64.F32 R28, R3 ;  /* 0x00000003001c7310 */ /* 0x001e240000201800 */
[----:B0-----:R-:W-:-:S10]  /*03a0*/  DADD R8, -RZ, |R28| ;  /* 0x00000000ff087229 */ /* 0x001fd4000000051c */
[----:B-1----:R-:W-:-:S07]  /*03b0*/  IMAD.MOV.U32 R26, RZ, RZ, R9 ;  /* 0x000000ffff1a7224 */ /* 0x002fce00078e0009 */
[----:B------:R-:W-:Y:S05]  /*03c0*/  CALL.REL.NOINC `($_Z18CalculateDistancesiiifPPPfiiS_$__internal_accurate_pow) ;  /* 0x0000001400e47944 */ /* 0x000fea0003c00000 */
[----:B------:R-:W-:Y:S01]  /*03d0*/  DADD R10, R28, 2 ;  /* 0x400000001c0a7429 */ /* 0x000fe20000000000 */
[----:B------:R-:W-:-:S09]  /*03e0*/  FSETP.NEU.AND P0, PT, R3, RZ, PT ;  /* 0x000000ff0300720b */ /* 0x000fd20003f0d000 */
[----:B------:R-:W-:Y:S02]  /*03f0*/  LOP3.LUT R10, R11, 0x7ff00000, RZ, 0xc0, !PT ;  /* 0x7ff000000b0a7812 */ /* 0x000fe400078ec0ff */
[----:B------:R-:W-:Y:S02]  /*0400*/  FSEL R11, R8, RZ, P0 ;  /* 0x000000ff080b7208 */ /* 0x000fe40000000000 */
[----:B------:R-:W-:Y:S02]  /*0410*/  ISETP.NE.AND P1, PT, R10, 0x7ff00000, PT ;  /* 0x7ff000000a00780c */ /* 0x000fe40003f25270 */
[----:B------:R-:W-:-:S11]  /*0420*/  FSEL R10, R9, RZ, P0 ;  /* 0x000000ff090a7208 */ /* 0x000fd60000000000 */
[----:B------:R-:W-:Y:S05]  /*0430*/  @P1 BRA `(.L_x_2) ;  /* 0x0000000000201947 */ /* 0x000fea0003800000 */
[----:B------:R-:W-:-:S13]  /*0440*/  FSETP.NAN.AND P0, PT, R3, R3, PT ;  /* 0x000000030300720b */ /* 0x000fda0003f08000 */
[----:B------:R-:W-:Y:S05]  /*0450*/  @P0 BRA `(.L_x_3) ;  /* 0x0000000000140947 */ /* 0x000fea0003800000 */
[----:B------:R-:W-:-:S14]  /*0460*/  DSETP.NEU.AND P0, PT, |R28|, +INF , PT ;  /* 0x7ff000001c00742a */ /* 0x000fdc0003f0d200 */
[----:B------:R-:W-:Y:S05]  /*0470*/  @P0 BRA `(.L_x_2) ;  /* 0x0000000000100947 */ /* 0x000fea0003800000 */
[----:B------:R-:W-:Y:S02]  /*0480*/  IMAD.MOV.U32 R10, RZ, RZ, 0x0 ;  /* 0x00000000ff0a7424 */ /* 0x000fe400078e00ff */
[----:B------:R-:W-:Y:S01]  /*0490*/  IMAD.MOV.U32 R11, RZ, RZ, 0x7ff00000 ;  /* 0x7ff00000ff0b7424 */ /* 0x000fe200078e00ff */
[----:B------:R-:W-:Y:S06]  /*04a0*/  BRA `(.L_x_2) ;  /* 0x0000000000047947 */ /* 0x000fec0003800000 */
.L_x_3:
[----:B------:R-:W-:-:S11]  /*04b0*/  DADD R10, R28, 2 ;  /* 0x400000001c0a7429 */ /* 0x000fd60000000000 */
.L_x_2:
[----:B------:R-:W-:Y:S01]  /*04c0*/  IMAD.U32 R12, RZ, RZ, UR6 ;  /* 0x00000006ff0c7e24 */ /* 0x000fe2000f8e00ff */
[----:B------:R-:W2:Y:S01]  /*04d0*/  LD.E R27, desc[UR12][R4.64+-0x4] ;  /* 0xfffffc0c041b7980 */ /* 0x000ea2000c101900 */
[----:B------:R-:W-:-:S05]  /*04e0*/  IMAD.U32 R13, RZ, RZ, UR7 ;  /* 0x00000007ff0d7e24 */ /* 0x000fca000f8e00ff */
[----:B------:R-:W2:Y:S01]  /*04f0*/  LD.E R12, desc[UR12][R12.64+-0x4] ;  /* 0xfffffc0c0c0c7980 */ /* 0x000ea2000c101900 */
[----:B------:R-:W0:Y:S01]  /*0500*/  F2F.F64.F32 R8, R24 ;  /* 0x0000001800087310 */ /* 0x000e220000201800 */
[----:B------:R-:W-:-:S04]  /*0510*/  FSETP.NEU.AND P0, PT, R3, 1, PT ;  /* 0x3f8000000300780b */ /* 0x000fc80003f0d000 */
[----:B------:R-:W-:Y:S02]  /*0520*/  FSEL R10, R10, RZ, P0 ;  /* 0x000000ff0a0a7208 */ /* 0x000fe40000000000 */
[----:B------:R-:W-:-:S06]  /*0530*/  FSEL R11, R11, 1.875, P0 ;  /* 0x3ff000000b0b7808 */ /* 0x000fcc0000000000 */
[----:B0-----:R-:W-:-:S06]  /*0540*/  DADD R10, R8, R10 ;  /* 0x00000000080a7229 */ /* 0x001fcc000000000a */
[----:B------:R-:W-:Y:S01]  /*0550*/  F2F.F32.F64 R3, R10 ;  /* 0x0000000a00037310 */ /* 0x000fe20000301000 */
[----:B------:R-:W-:Y:S01]  /*0560*/  MOV R0, 0x5c0 ;  /* 0x000005c000007802 */ /* 0x000fe20000000f00 */
[----:B--2---:R-:W-:-:S06]  /*0570*/  FADD R27, R27, -R12 ;  /* 0x8000000c1b1b7221 */ /* 0x004fcc0000000000 */
[----:B------:R-:W0:Y:S02]  /*0580*/  F2F.F64.F32 R24, R27 ;  /* 0x0000001b00187310 */ /* 0x000e240000201800 */
[----:B0-----:R-:W-:-:S10]  /*0590*/  DADD R8, -RZ, |R24| ;  /* 0x00000000ff087229 */ /* 0x001fd40000000518 */
[----:B------:R-:W-:-:S07]  /*05a0*/  IMAD.MOV.U32 R26, RZ, RZ, R9 ;  /* 0x000000ffff1a7224 */ /* 0x000fce00078e0009 */
        /* <DEDUP_REMOVED lines=15> */
.L_x_5:
[----:B------:R-:W-:-:S11]  /*06a0*/  DADD R10, R24, 2 ;  /* 0x40000000180a7429 */ /* 0x000fd60000000000 */
.L_x_4:
        /* <DEDUP_REMOVED lines=10> */
[----:B--2---:R-:W-:-:S07]  /*0750*/  FADD R3, R0, -R13 ;  /* 0x8000000d00037221 */ /* 0x004fce0000000000 */
[----:B------:R-:W0:Y:S01]  /*0760*/  F2F.F64.F32 R24, R3 ;  /* 0x0000000300187310 */ /* 0x000e220000201800 */
[----:B------:R-:W-:Y:S01]  /*0770*/  MOV R0, 0x7b0 ;  /* 0x000007b000007802 */ /* 0x000fe20000000f00 */
        /* <DEDUP_REMOVED lines=17> */
.L_x_7:
[----:B------:R-:W-:-:S11]  /*0890*/  DADD R10, R24, 2 ;  /* 0x40000000180a7429 */ /* 0x000fd60000000000 */
.L_x_6:
        /* <DEDUP_REMOVED lines=30> */
.L_x_9:
[----:B------:R-:W-:-:S11]  /*0a80*/  DADD R10, R24, 2 ;  /* 0x40000000180a7429 */ /* 0x000fd60000000000 */
.L_x_8:
[----:B------:R-:W0:Y:S01]  /*0a90*/  F2F.F64.F32 R8, R3 ;  /* 0x0000000300087310 */ /* 0x000e220000201800 */
[----:B------:R-:W-:Y:S01]  /*0aa0*/  FSETP.NEU.AND P0, PT, R27, 1, PT ;  /* 0x3f8000001b00780b */ /* 0x000fe20003f0d000 */
[----:B------:R-:W-:Y:S02]  /*0ab0*/  UIADD3 UR6, UP1, UPT, UR6, 0x10, URZ ;  /* 0x0000001006067890 */ /* 0x000fe4000ff3e0ff */
[----:B------:R-:W-:Y:S01]  /*0ac0*/  UIADD3 UR5, UPT, UPT, UR5, 0x4, URZ ;  /* 0x0000000405057890 */ /* 0x000fe2000fffe0ff */
[----:B------:R-:W-:Y:S01]  /*0ad0*/  FSEL R10, R10, RZ, P0 ;  /* 0x000000ff0a0a7208 */ /* 0x000fe20000000000 */
[----:B------:R-:W-:Y:S01]  /*0ae0*/  UIADD3.X UR7, UPT, UPT, URZ, UR7, URZ, UP1, !UPT ;  /* 0x00000007ff077290 */ /* 0x000fe20008ffe4ff */
[----:B------:R-:W-:Y:S01]  /*0af0*/  FSEL R11, R11, 1.875, P0 ;  /* 0x3ff000000b0b7808 */ /* 0x000fe20000000000 */
[----:B------:R-:W-:Y:S01]  /*0b00*/  UISETP.NE.AND UP1, UPT, UR5, URZ, UPT ;  /* 0x000000ff0500728c */ /* 0x000fe2000bf25270 */
[----:B------:R-:W-:-:S05]  /*0b10*/  IADD3 R4, P0, PT, R4, 0x10, RZ ;  /* 0x0000001004047810 */ /* 0x000fca0007f1e0ff */
[----:B------:R-:W-:Y:S01]  /*0b20*/  IMAD.X R5, RZ, RZ, R5, P0 ;  /* 0x000000ffff057224 */ /* 0x000fe200000e0605 */
[----:B0-----:R-:W-:-:S06]  /*0b30*/  DADD R8, R8, R10 ;  /* 0x0000000008087229 */ /* 0x001fcc000000000a */
[----:B------:R0:W1:Y:S01]  /*0b40*/  F2F.F32.F64 R24, R8 ;  /* 0x0000000800187310 */ /* 0x0000620000301000 */
[----:B------:R-:W-:Y:S05]  /*0b50*/  BRA.U UP1, `(.L_x_10) ;  /* 0xfffffff501f47547 */ /* 0x000fea000b83ffff */
[----:B------:R-:W2:Y:S02]  /*0b60*/  LDC R0, c[0x0][0x388] ;  /* 0x0000e200ff007b82 */ /* 0x000ea40000000800 */
[----:B--2---:R-:W-:-:S04]  /*0b70*/  LOP3.LUT R0, R0, 0x7ffffffc, RZ, 0xc0, !PT ;  /* 0x7ffffffc00007812 */ /* 0x004fc800078ec0ff */
[----:B------:R-:W-:-:S15]  /*0b80*/  R2UR UR5, R0 ;  /* 0x00000000000572ca */ /* 0x000fde00000e0000 */
.L_x_1:
[----:B------:R-:W-:-:S09]  /*0b90*/  UISETP.NE.AND UP1, UPT, UR10, URZ, UPT ;  /* 0x000000ff0a00728c */ /* 0x000fd2000bf25270 */
[----:B------:R-:W-:Y:S05]  /*0ba0*/  BRA.U !UP1, `(.L_x_11) ;  /* 0x0000000509907547 */ /* 0x000fea000b800000 */
[----:B------:R-:W-:Y:S02]  /*0bb0*/  UIMAD.WIDE.U32 UR8, UR5, 0x4, UR8 ;  /* 0x00000004050878a5 */ /* 0x000fe4000f8e0008 */
[----:B------:R-:W-:-:S04]  /*0bc0*/  IMAD.U32 R3, RZ, RZ, UR5 ;  /* 0x00000005ff037e24 */ /* 0x000fc8000f8e00ff */
[----:B-----5:R-:W-:-:S04]  /*0bd0*/  IMAD.WIDE.U32 R6, R3, 0x4, R6 ;  /* 0x0000000403067825 */ /* 0x020fc800078e0006 */
[----:B------:R-:W-:Y:S01]  /*0be0*/  IMAD.U32 R10, RZ, RZ, UR8 ;  /* 0x00000008ff0a7e24 */ /* 0x000fe2000f8e00ff */
[----:B------:R-:W2:Y:S01]  /*0bf0*/  LD.E R3, desc[UR12][R6.64] ;  /* 0x0000000c06037980 */ /* 0x000ea2000c101900 */
[----:B------:R-:W-:-:S05]  /*0c00*/  IMAD.U32 R11, RZ, RZ, UR9 ;  /* 0x00000009ff0b7e24 */ /* 0x000fca000f8e00ff */
[----:B------:R-:W2:Y:S01]  /*0c10*/  LD.E R10, desc[UR12][R10.64] ;  /* 0x0000000c0a0a7980 */ /* 0x000ea2000c101900 */
[----:B------:R-:W-:Y:S01]  /*0c20*/  MOV R0, 0xc80 ;  /* 0x00000c8000007802 */ /* 0x000fe20000000f00 */
[----:B--2---:R-:W-:-:S04]  /*0c30*/  FADD R3, R3, -R10 ;  /* 0x8000000a03037221 */ /* 0x004fc80000000000 */
[----:B------:R-:W0:Y:S02]  /*0c40*/  F2F.F64.F32 R4, R3 ;  /* 0x0000000300047310 */ /* 0x000e240000201800 */
[----:B0-----:R-:W-:-:S10]  /*0c50*/  DADD R8, -RZ, |R4| ;  /* 0x00000000ff087229 */ /* 0x001fd40000000504 */
[----:B------:R-:W-:-:S07]  /*0c60*/  IMAD.MOV.U32 R26, RZ, RZ, R9 ;  /* 0x000000ffff1a7224 */ /* 0x000fce00078e0009 */
[----:B-1----:R-:W-:Y:S05]  /*0c70*/  CALL.REL.NOINC `($_Z18CalculateDistancesiiifPPPfiiS_$__internal_accurate_pow) ;  /* 0x0000000c00b87944 */ /* 0x002fea0003c00000 */
        /* <DEDUP_REMOVED lines=14> */
.L_x_13:
[----:B------:R-:W-:-:S11]  /*0d60*/  DADD R10, R4, 2 ;  /* 0x40000000040a7429 */ /* 0x000fd60000000000 */
.L_x_12:
[----:B------:R-:W0:Y:S01]  /*0d70*/  F2F.F64.F32 R24, R24 ;  /* 0x0000001800187310 */ /* 0x000e220000201800 */
[----:B------:R-:W-:Y:S01]  /*0d80*/  FSETP.NEU.AND P0, PT, R3, 1, PT ;  /* 0x3f8000000300780b */ /* 0x000fe20003f0d000 */
[----:B------:R-:W-:-:S03]  /*0d90*/  UISETP.NE.AND UP1, UPT, UR10, 0x1, UPT ;  /* 0x000000010a00788c */ /* 0x000fc6000bf25270 */
[----:B------:R-:W-:Y:S02]  /*0da0*/  FSEL R4, R10, RZ, P0 ;  /* 0x000000ff0a047208 */ /* 0x000fe40000000000 */
[----:B------:R-:W-:-:S06]  /*0db0*/  FSEL R5, R11, 1.875, P0 ;  /* 0x3ff000000b057808 */ /* 0x000fcc0000000000 */
[----:B0-----:R-:W-:-:S06]  /*0dc0*/  DADD R4, R24, R4 ;  /* 0x0000000018047229 */ /* 0x001fcc0000000004 */
[----:B------:R2:W3:Y:S01]  /*0dd0*/  F2F.F32.F64 R24, R4 ;  /* 0x0000000400187310 */ /* 0x0004e20000301000 */
[----:B------:R-:W-:Y:S05]  /*0de0*/  BRA.U !UP1, `(.L_x_11) ;  /* 0x0000000509007547 */ /* 0x000fea000b800000 */
[----:B------:R-:W-:Y:S01]  /*0df0*/  IMAD.U32 R10, RZ, RZ, UR8 ;  /* 0x00000008ff0a7e24 */ /* 0x000fe2000f8e00ff */
[----:B------:R-:W4:Y:S01]  /*0e00*/  LD.E R3, desc[UR12][R6.64+0x4] ;  /* 0x0000040c06037980 */ /* 0x000f22000c101900 */
[----:B------:R-:W-:-:S05]  /*0e10*/  IMAD.U32 R11, RZ, RZ, UR9 ;  /* 0x00000009ff0b7e24 */ /* 0x000fca000f8e00ff */
[----:B------:R-:W4:Y:S01]  /*0e20*/  LD.E R10, desc[UR12][R10.64+0x4] ;  /* 0x0000040c0a0a7980 */ /* 0x000f22000c101900 */
[----:B------:R-:W-:Y:S01]  /*0e30*/  MOV R0, 0xe90 ;  /* 0x00000e9000007802 */ /* 0x000fe20000000f00 */
[----:B----4-:R-:W-:-:S04]  /*0e40*/  FADD R3, R3, -R10 ;  /* 0x8000000a03037221 */ /* 0x010fc80000000000 */
[----:B--2---:R-:W0:Y:S02]  /*0e50*/  F2F.F64.F32 R4, R3 ;  /* 0x0000000300047310 */ /* 0x004e240000201800 */
[----:B0-----:R-:W-:-:S10]  /*0e60*/  DADD R8, -RZ, |R4| ;  /* 0x00000000ff087229 */ /* 0x001fd40000000504 */
[----:B------:R-:W-:-:S07]  /*0e70*/  IMAD.MOV.U32 R26, RZ, RZ, R9 ;  /* 0x000000ffff1a7224 */ /* 0x000fce00078e0009 */
[----:B---3--:R-:W-:Y:S05]  /*0e80*/  CALL.REL.NOINC `($_Z18CalculateDistancesiiifPPPfiiS_$__internal_accurate_pow) ;  /* 0x0000000c00347944 */ /* 0x008fea0003c00000 */
        /* <DEDUP_REMOVED lines=14> */
.L_x_15:
[----:B------:R-:W-:-:S11]  /*0f70*/  DADD R10, R4, 2 ;  /* 0x40000000040a7429 */ /* 0x000fd60000000000 */
.L_x_14:
[----:B------:R-:W0:Y:S01]  /*0f80*/  F2F.F64.F32 R24, R24 ;  /* 0x0000001800187310 */ /* 0x000e220000201800 */
[----:B------:R-:W-:Y:S01]  /*0f90*/  FSETP.NEU.AND P0, PT, R3, 1, PT ;  /* 0x3f8000000300780b */ /* 0x000fe20003f0d000 */
[----:B------:R-:W-:-:S03]  /*0fa0*/  UISETP.NE.AND UP1, UPT, UR10, 0x2, UPT ;  /* 0x000000020a00788c */ /* 0x000fc6000bf25270 */
[----:B------:R-:W-:Y:S02]  /*0fb0*/  FSEL R4, R10, RZ, P0 ;  /* 0x000000ff0a047208 */ /* 0x000fe40000000000 */
[----:B------:R-:W-:-:S06]  /*0fc0*/  FSEL R5, R11, 1.875, P0 ;  /* 0x3ff000000b057808 */ /* 0x000fcc0000000000 */
[----:B0-----:R-:W-:-:S06]  /*0fd0*/  DADD R4, R24, R4 ;  /* 0x0000000018047229 */ /* 0x001fcc0000000004 */
[----:B------:R4:W0:Y:S01]  /*0fe0*/  F2F.F32.F64 R24, R4 ;  /* 0x0000000400187310 */ /* 0x0008220000301000 */
[----:B------:R-:W-:Y:S05]  /*0ff0*/  BRA.U !UP1, `(.L_x_11) ;  /* 0x00000001097c7547 */ /* 0x000fea000b800000 */
[----:B------:R-:W-:Y:S01]  /*1000*/  IMAD.U32 R10, RZ, RZ, UR8 ;  /* 0x00000008ff0a7e24 */ /* 0x000fe2000f8e00ff */
[----:B------:R-:W2:Y:S01]  /*1010*/  LD.E R3, desc[UR12][R6.64+0x8] ;  /* 0x0000080c06037980 */ /* 0x000ea2000c101900 */
[----:B------:R-:W-:-:S05]  /*1020*/  IMAD.U32 R11, RZ, RZ, UR9 ;  /* 0x00000009ff0b7e24 */ /* 0x000fca000f8e00ff */
[----:B------:R-:W2:Y:S01]  /*1030*/  LD.E R10, desc[UR12][R10.64+0x8] ;  /* 0x0000080c0a0a7980 */ /* 0x000ea2000c101900 */
[----:B------:R-:W-:Y:S01]  /*1040*/  MOV R0, 0x10a0 ;  /* 0x000010a000007802 */ /* 0x000fe20000000f00 */
[----:B--2---:R-:W-:-:S04]  /*1050*/  FADD R3, R3, -R10 ;  /* 0x8000000a03037221 */ /* 0x004fc80000000000 */
[----:B----4-:R-:W1:Y:S02]  /*1060*/  F2F.F64.F32 R4, R3 ;  /* 0x0000000300047310 */ /* 0x010e640000201800 */
[----:B-1----:R-:W-:-:S10]  /*1070*/  DADD R8, -RZ, |R4| ;  /* 0x00000000ff087229 */ /* 0x002fd40000000504 */
[----:B------:R-:W-:-:S07]  /*1080*/  IMAD.MOV.U32 R26, RZ, RZ, R9 ;  /* 0x000000ffff1a7224 */ /* 0x000fce00078e0009 */
[----:B0-----:R-:W-:Y:S05]  /*1090*/  CALL.REL.NOINC `($_Z18CalculateDistancesiiifPPPfiiS_$__internal_accurate_pow) ;  /* 0x0000000800b07944 */ /* 0x001fea0003c00000 */
        /* <DEDUP_REMOVED lines=14> */
.L_x_17:
[----:B------:R-:W-:-:S11]  /*1180*/  DADD R6, R4, 2 ;  /* 0x4000000004067429 */ /* 0x000fd60000000000 */
.L_x_16:
[----:B------:R-:W0:Y:S01]  /*1190*/  F2F.F64.F32 R24, R24 ;  /* 0x0000001800187310 */ /* 0x000e220000201800 */
[----:B------:R-:W-:-:S04]  /*11a0*/  FSETP.NEU.AND P0, PT, R3, 1, PT ;  /* 0x3f8000000300780b */ /* 0x000fc80003f0d000 */
[----:B------:R-:W-:Y:S02]  /*11b0*/  FSEL R4, R6, RZ, P0 ;  /* 0x000000ff06047208 */ /* 0x000fe40000000000 */
[----:B------:R-:W-:-:S06]  /*11c0*/  FSEL R5, R7, 1.875, P0 ;  /* 0x3ff0000007057808 */ /* 0x000fcc0000000000 */
[----:B0-----:R-:W-:-:S06]  /*11d0*/  DADD R4, R24, R4 ;  /* 0x0000000018047229 */ /* 0x001fcc0000000004 */
[----:B------:R0:W1:Y:S05]  /*11e0*/  F2F.F32.F64 R24, R4 ;  /* 0x0000000400187310 */ /* 0x00006a0000301000 */
.L_x_11:
[----:B------:R-:W-:Y:S05]  /*11f0*/  BRA.U UP0, `(.L_x_18) ;  /* 0xffffffed00f07547 */ /* 0x000fea000b83ffff */
.L_x_0:
[----:B0-2-4-:R-:W0:Y:S02]  /*1200*/  LDC R4, c[0x0][0x38c] ;  /* 0x0000e300ff047b82 */ /* 0x015e240000000800 */
[----:B0-----:R-:W0:Y:S08]  /*1210*/  MUFU.RCP R3, R4 ;  /* 0x0000000400037308 */ /* 0x001e300000001000 */
[----:B-1-3--:R-:W1:Y:S01]  /*1220*/  FCHK P0, R24, R4 ;  /* 0x0000000418007302 */ /* 0x00ae620000000000 */
[----:B0-----:R-:W-:-:S04]  /*1230*/  FFMA R0, R3, -R4, 1 ;  /* 0x3f80000003007423 */ /* 0x001fc80000000804 */
[----:B------:R-:W-:-:S04]  /*1240*/  FFMA R3, R3, R0, R3 ;  /* 0x0000000003037223 */ /* 0x000fc80000000003 */
[----:B------:R-:W-:-:S04]  /*1250*/  FFMA R5, R3, R24, RZ ;  /* 0x0000001803057223 */ /* 0x000fc800000000ff */
[----:B------:R-:W-:-:S04]  /*1260*/  FFMA R0, R5, -R4, R24 ;  /* 0x8000000405007223 */ /* 0x000fc80000000018 */
[----:B------:R-:W-:Y:S01]  /*1270*/  FFMA R0, R3, R0, R5 ;  /* 0x0000000003007223 */ /* 0x000fe20000000005 */
[----:B-1----:R-:W-:Y:S06]  /*1280*/  @!P0 BRA `(.L_x_19) ;  /* 0x0000000000088947 */ /* 0x002fec0003800000 */
[----:B------:R-:W-:-:S07]  /*1290*/  MOV R4, 0x12b0 ;  /* 0x000012b000047802 */ /* 0x000fce0000000f00 */
[----:B-----5:R-:W-:Y:S05]  /*12a0*/  CALL.REL.NOINC `($__internal_1_$__cuda_sm3x_div_rn_noftz_f32_slowpath) ;  /* 0x00000000009c7944 */ /* 0x020fea0003c00000 */
.L_x_19:
[----:B------:R-:W-:Y:S01]  /*12b0*/  VIADD R4, R0, 0xf3000000 ;  /* 0xf300000000047836 */ /* 0x000fe20000000000 */
[----:B------:R0:W1:Y:S04]  /*12c0*/  MUFU.RSQ R3, R0 ;  /* 0x0000000000037308 */ /* 0x0000680000001400 */
[----:B------:R-:W-:-:S13]  /*12d0*/  ISETP.GT.U32.AND P0, PT, R4, 0x727fffff, PT ;  /* 0x727fffff0400780c */ /* 0x000fda0003f04070 */
[----:B01----:R-:W-:Y:S05]  /*12e0*/  @!P0 BRA `(.L_x_20) ;  /* 0x0000000000108947 */ /* 0x003fea0003800000 */
[----:B-----5:R-:W-:-:S07]  /*12f0*/  MOV R6, 0x1310 ;  /* 0x0000131000067802 */ /* 0x020fce0000000f00 */
[----:B------:R-:W-:Y:S05]  /*1300*/  CALL.REL.NOINC `($__internal_0_$__cuda_sm20_sqrt_rn_f32_slowpath) ;  /* 0x0000000000287944 */ /* 0x000fea0003c00000 */
[----:B------:R-:W-:Y:S01]  /*1310*/  IMAD.MOV.U32 R7, RZ, RZ, R3 ;  /* 0x000000ffff077224 */ /* 0x000fe200078e0003 */
[----:B------:R-:W-:Y:S06]  /*1320*/  BRA `(.L_x_21) ;  /* 0x0000000000107947 */ /* 0x000fec0003800000 */
.L_x_20:
[C---:B-----5:R-:W-:Y:S01]  /*1330*/  FMUL.FTZ R7, R3.reuse, R0 ;  /* 0x0000000003077220 */ /* 0x060fe20000410000 */
[----:B------:R-:W-:-:S03]  /*1340*/  FMUL.FTZ R3, R3, 0.5 ;  /* 0x3f00000003037820 */ /* 0x000fc60000410000 */
[----:B------:R-:W-:-:S04]  /*1350*/  FFMA R0, -R7, R7, R0 ;  /* 0x0000000707007223 */ /* 0x000fc80000000100 */
[----:B------:R-:W-:-:S07]  /*1360*/  FFMA R7, R0, R3, R7 ;  /* 0x0000000300077223 */ /* 0x000fce0000000007 */
.L_x_21:
[----:B------:R-:W0:Y:S02]  /*1370*/  LDC.64 R4, c[0x0][0x3a0] ;  /* 0x0000e800ff047b82 */ /* 0x000e240000000a00 */
[----:B0-----:R-:W-:-:S05]  /*1380*/  IMAD.WIDE R2, R2, 0x4, R4 ;  /* 0x0000000402027825 */ /* 0x001fca00078e0204 */
[----:B------:R-:W-:Y:S01]  /*1390*/  STG.E desc[UR12][R2.64], R7 ;  /* 0x0000000702007986 */ /* 0x000fe2000c10190c */
[----:B------:R-:W-:Y:S05]  /*13a0*/  EXIT ;  /* 0x000000000000794d */ /* 0x000fea0003800000 */
        .weak           $__internal_0_$__cuda_sm20_sqrt_rn_f32_slowpath
        .type           $__internal_0_$__cuda_sm20_sqrt_rn_f32_slowpath,@function
        .size           $__internal_0_$__cuda_sm20_sqrt_rn_f32_slowpath,($__internal_1_$__cuda_sm3x_div_rn_noftz_f32_slowpath - $__internal_0_$__cuda_sm20_sqrt_rn_f32_slowpath)
$__internal_0_$__cuda_sm20_sqrt_rn_f32_slowpath:
[----:B------:R-:W-:-:S13]  /*13b0*/  LOP3.LUT P0, RZ, R0, 0x7fffffff, RZ, 0xc0, !PT ;  /* 0x7fffffff00ff7812 */ /* 0x000fda000780c0ff */
[----:B------:R-:W-:Y:S01]  /*13c0*/  @!P0 IMAD.MOV.U32 R3, RZ, RZ, R0 ;  /* 0x000000ffff038224 */ /* 0x000fe200078e0000 */
[----:B------:R-:W-:Y:S06]  /*13d0*/  @!P0 BRA `(.L_x_22) ;  /* 0x0000000000448947 */ /* 0x000fec0003800000 */
[----:B------:R-:W-:-:S13]  /*13e0*/  FSETP.GEU.FTZ.AND P0, PT, R0, RZ, PT ;  /* 0x000000ff0000720b */ /* 0x000fda0003f1e000 */
[----:B------:R-:W-:Y:S01]  /*13f0*/  @!P0 IMAD.MOV.U32 R3, RZ, RZ, 0x7fffffff ;  /* 0x7fffffffff038424 */ /* 0x000fe200078e00ff */
[----:B------:R-:W-:Y:S06]  /*1400*/  @!P0 BRA `(.L_x_22) ;  /* 0x0000000000388947 */ /* 0x000fec0003800000 */
[----:B------:R-:W-:-:S13]  /*1410*/  FSETP.GTU.FTZ.AND P0, PT, |R0|, +INF , PT ;  /* 0x7f8000000000780b */ /* 0x000fda0003f1c200 */
[----:B------:R-:W-:Y:S01]  /*1420*/  @P0 FADD.FTZ R3, R0, 1 ;  /* 0x3f80000000030421 */ /* 0x000fe20000010000 */
[----:B------:R-:W-:Y:S06]  /*1430*/  @P0 BRA `(.L_x_22) ;  /* 0x00000000002c0947 */ /* 0x000fec0003800000 */
[----:B------:R-:W-:-:S13]  /*1440*/  FSETP.NEU.FTZ.AND P0, PT, |R0|, +INF , PT ;  /* 0x7f8000000000780b */ /* 0x000fda0003f1d200 */
[----:B------:R-:W-:Y:S01]  /*1450*/  @!P0 IMAD.MOV.U32 R3, RZ, RZ, R0 ;  /* 0x000000ffff038224 */ /* 0x000fe200078e0000 */
[----:B------:R-:W-:Y:S06]  /*1460*/  @!P0 BRA `(.L_x_22) ;  /* 0x0000000000208947 */ /* 0x000fec0003800000 */
[----:B------:R-:W-:-:S04]  /*1470*/  FFMA R0, R0, 1.84467440737095516160e+19, RZ ;  /* 0x5f80000000007823 */ /* 0x000fc800000000ff */
[----:B------:R-:W0:Y:S02]  /*1480*/  MUFU.RSQ R3, R0 ;  /* 0x0000000000037308 */ /* 0x000e240000001400 */
[----:B0-----:R-:W-:Y:S01]  /*1490*/  FMUL.FTZ R5, R0, R3 ;  /* 0x0000000300057220 */ /* 0x001fe20000410000 */
[----:B------:R-:W-:-:S03]  /*14a0*/  FMUL.FTZ R3, R3, 0.5 ;  /* 0x3f00000003037820 */ /* 0x000fc60000410000 */
[----:B------:R-:W-:-:S04]  /*14b0*/  FADD.FTZ R4, -R5, -RZ ;  /* 0x800000ff05047221 */ /* 0x000fc80000010100 */
[----:B------:R-:W-:-:S04]  /*14c0*/  FFMA R4, R5, R4, R0 ;  /* 0x0000000405047223 */ /* 0x000fc80000000000 */
[----:B------:R-:W-:-:S04]  /*14d0*/  FFMA R3, R4, R3, R5 ;  /* 0x0000000304037223 */ /* 0x000fc80000000005 */
[----:B------:R-:W-:-:S07]  /*14e0*/  FMUL.FTZ R3, R3, 2.3283064365386962891e-10 ;  /* 0x2f80000003037820 */ /* 0x000fce0000410000 */
.L_x_22:
[----:B------:R-:W-:Y:S02]  /*14f0*/  IMAD.MOV.U32 R4, RZ, RZ, R6 ;  /* 0x000000ffff047224 */ /* 0x000fe400078e0006 */
[----:B------:R-:W-:-:S04]  /*1500*/  IMAD.MOV.U32 R5, RZ, RZ, 0x0 ;  /* 0x00000000ff057424 */ /* 0x000fc800078e00ff */
[----:B------:R-:W-:Y:S05]  /*1510*/  RET.REL.NODEC R4 `(_Z18CalculateDistancesiiifPPPfiiS_) ;  /* 0xffffffe804b87950 */ /* 0x000fea0003c3ffff */
        .weak           $__internal_1_$__cuda_sm3x_div_rn_noftz_f32_slowpath
        .type           $__internal_1_$__cuda_sm3x_div_rn_noftz_f32_slowpath,@function
        .size           $__internal_1_$__cuda_sm3x_div_rn_noftz_f32_slowpath,($_Z18CalculateDistancesiiifPPPfiiS_$__internal_accurate_pow - $__internal_1_$__cuda_sm3x_div_rn_noftz_f32_slowpath)
$__internal_1_$__cuda_sm3x_div_rn_noftz_f32_slowpath:
[----:B------:R-:W0:Y:S01]  /*1520*/  LDC R3, c[0x0][0x38c] ;  /* 0x0000e300ff037b82 */ /* 0x000e220000000800 */
[----:B------:R-:W-:-:S04]  /*1530*/  SHF.R.U32.HI R0, RZ, 0x17, R24 ;  /* 0x00000017ff007819 */ /* 0x000fc80000011618 */
[----:B------:R-:W-:-:S03]  /*1540*/  LOP3.LUT R10, R0, 0xff, RZ, 0xc0, !PT ;  /* 0x000000ff000a7812 */ /* 0x000fc600078ec0ff */
[----:B------:R-:W1:Y:S02]  /*1550*/  LDC R7, c[0x0][0x38c] ;  /* 0x0000e300ff077b82 */ /* 0x000e640000000800 */
[----:B------:R-:W-:Y:S01]  /*1560*/  VIADD R8, R10, 0xffffffff ;  /* 0xffffffff0a087836 */ /* 0x000fe20000000000 */
[----:B0-----:R-:W-:-:S04]  /*1570*/  SHF.R.U32.HI R5, RZ, 0x17, R3 ;  /* 0x00000017ff057819 */ /* 0x001fc80000011603 */
[----:B------:R-:W-:-:S05]  /*1580*/  LOP3.LUT R5, R5, 0xff, RZ, 0xc0, !PT ;  /* 0x000000ff05057812 */ /* 0x000fca00078ec0ff */
[----:B------:R-:W-:-:S05]  /*1590*/  VIADD R0, R5, 0xffffffff ;  /* 0xffffffff05007836 */ /* 0x000fca0000000000 */
[----:B------:R-:W-:-:S04]  /*15a0*/  ISETP.GT.U32.AND P0, PT, R0, 0xfd, PT ;  /* 0x000000fd0000780c */ /* 0x000fc80003f04070 */
[----:B------:R-:W-:-:S13]  /*15b0*/  ISETP.GT.U32.OR P0, PT, R8, 0xfd, P0 ;  /* 0x000000fd0800780c */ /* 0x000fda0000704470 */
[----:B------:R-:W-:Y:S01]  /*15c0*/  @!P0 IMAD.MOV.U32 R6, RZ, RZ, RZ ;  /* 0x000000ffff068224 */ /* 0x000fe200078e00ff */
[----:B-1----:R-:W-:Y:S06]  /*15d0*/  @!P0 BRA `(.L_x_23) ;  /* 0x00000000005c8947 */ /* 0x002fec0003800000 */
[----:B------:R-:W-:Y:S02]  /*15e0*/  FSETP.GTU.FTZ.AND P0, PT, |R24|, +INF , PT ;  /* 0x7f8000001800780b */ /* 0x000fe40003f1c200 */
[----:B------:R-:W-:-:S04]  /*15f0*/  FSETP.GTU.FTZ.AND P1, PT, |R3|, +INF , PT ;  /* 0x7f8000000300780b */ /* 0x000fc80003f3c200 */
[----:B------:R-:W-:-:S13]  /*1600*/  PLOP3.LUT P0, PT, P0, P1, PT, 0xf8, 0x8f ;  /* 0x00000000008f781c */ /* 0x000fda0000703f70 */
[----:B------:R-:W-:Y:S05]  /*1610*/  @P0 BRA `(.L_x_24) ;  /* 0x0000000400440947 */ /* 0x000fea0003800000 */
[----:B------:R-:W-:-:S13]  /*1620*/  LOP3.LUT P0, RZ, R7, 0x7fffffff, R24, 0xc8, !PT ;  /* 0x7fffffff07ff7812 */ /* 0x000fda000780c818 */
[----:B------:R-:W-:Y:S05]  /*1630*/  @!P0 BRA `(.L_x_25) ;  /* 0x0000000400348947 */ /* 0x000fea0003800000 */
[C---:B------:R-:W-:Y:S02]  /*1640*/  FSETP.NEU.FTZ.AND P2, PT, |R24|.reuse, +INF , PT ;  /* 0x7f8000001800780b */ /* 0x040fe40003f5d200 */
[----:B------:R-:W-:Y:S02]  /*1650*/  FSETP.NEU.FTZ.AND P1, PT, |R3|, +INF , PT ;  /* 0x7f8000000300780b */ /* 0x000fe40003f3d200 */
[----:B------:R-:W-:-:S11]  /*1660*/  FSETP.NEU.FTZ.AND P0, PT, |R24|, +INF , PT ;  /* 0x7f8000001800780b */ /* 0x000fd60003f1d200 */
[----:B------:R-:W-:Y:S05]  /*1670*/  @!P1 BRA !P2, `(.L_x_25) ;  /* 0x0000000400249947 */ /* 0x000fea0005000000 */
[----:B------:R-:W-:-:S04]  /*1680*/  LOP3.LUT P2, RZ, R24, 0x7fffffff, RZ, 0xc0, !PT ;  /* 0x7fffffff18ff7812 */ /* 0x000fc8000784c0ff */
[----:B------:R-:W-:-:S13]  /*1690*/  PLOP3.LUT P1, PT, P1, P2, PT, 0x2f, 0xf2 ;  /* 0x0000000000f2781c */ /* 0x000fda0000f24577 */
[----:B------:R-:W-:Y:S05]  /*16a0*/  @P1 BRA `(.L_x_26) ;  /* 0x0000000400101947 */ /* 0x000fea0003800000 */
[----:B------:R-:W-:-:S04]  /*16b0*/  LOP3.LUT P1, RZ, R7, 0x7fffffff, RZ, 0xc0, !PT ;  /* 0x7fffffff07ff7812 */ /* 0x000fc8000782c0ff */
[----:B------:R-:W-:-:S13]  /*16c0*/  PLOP3.LUT P0, PT, P0, P1, PT, 0x2f, 0xf2 ;  /* 0x0000000000f2781c */ /* 0x000fda0000702577 */
[----:B------:R-:W-:Y:S05]  /*16d0*/  @P0 BRA `(.L_x_27) ;  /* 0x0000000000f80947 */ /* 0x000fea0003800000 */
[----:B------:R-:W-:Y:S02]  /*16e0*/  ISETP.GE.AND P0, PT, R8, RZ, PT ;  /* 0x000000ff0800720c */ /* 0x000fe40003f06270 */
[----:B------:R-:W-:-:S11]  /*16f0*/  ISETP.GE.AND P1, PT, R0, RZ, PT ;  /* 0x000000ff0000720c */ /* 0x000fd60003f26270 */
[----:B------:R-:W-:Y:S02]  /*1700*/  @P0 IMAD.MOV.U32 R6, RZ, RZ, RZ ;  /* 0x000000ffff060224 */ /* 0x000fe400078e00ff */
[----:B------:R-:W-:Y:S01]  /*1710*/  @!P0 FFMA R24, R24, 1.84467440737095516160e+19, RZ ;  /* 0x5f80000018188823 */ /* 0x000fe200000000ff */
[----:B------:R-:W-:Y:S02]  /*1720*/  @!P0 IMAD.MOV.U32 R6, RZ, RZ, -0x40 ;  /* 0xffffffc0ff068424 */ /* 0x000fe400078e00ff */
[----:B------:R-:W-:Y:S02]  /*1730*/  @!P1 FFMA R7, R3, 1.84467440737095516160e+19, RZ ;  /* 0x5f80000003079823 */ /* 0x000fe400000000ff */
[----:B------:R-:W-:-:S07]  /*1740*/  @!P1 VIADD R6, R6, 0x40 ;  /* 0x0000004006069836 */ /* 0x000fce0000000000 */
.L_x_23:
[----:B------:R-:W-:Y:S01]  /*1750*/  LEA R0, R5, 0xc0800000, 0x17 ;  /* 0xc080000005007811 */ /* 0x000fe200078eb8ff */
[----:B------:R-:W-:-:S04]  /*1760*/  VIADD R3, R10, 0xffffff81 ;  /* 0xffffff810a037836 */ /* 0x000fc80000000000 */
[----:B------:R-:W-:Y:S01]  /*1770*/  IMAD.IADD R7, R7, 0x1, -R0 ;  /* 0x0000000107077824 */ /* 0x000fe200078e0a00 */
[C---:B------:R-:W-:Y:S01]  /*1780*/  IADD3 R5, PT, PT, R3.reuse, 0x7f, -R5 ;  /* 0x0000007f03057810 */ /* 0x040fe20007ffe805 */
[----:B------:R-:W-:Y:S02]  /*1790*/  IMAD R0, R3, -0x800000, R24 ;  /* 0xff80000003007824 */ /* 0x000fe400078e0218 */
[----:B------:R-:W0:Y:S01]  /*17a0*/  MUFU.RCP R8, R7 ;  /* 0x0000000700087308 */ /* 0x000e220000001000 */
[----:B------:R-:W-:Y:S01]  /*17b0*/  FADD.FTZ R9, -R7, -RZ ;  /* 0x800000ff07097221 */ /* 0x000fe20000010100 */
[----:B------:R-:W-:-:S03]  /*17c0*/  IMAD.IADD R5, R5, 0x1, R6 ;  /* 0x0000000105057824 */ /* 0x000fc600078e0206 */
[----:B0-----:R-:W-:-:S04]  /*17d0*/  FFMA R11, R8, R9, 1 ;  /* 0x3f800000080b7423 */ /* 0x001fc80000000009 */
[----:B------:R-:W-:-:S04]  /*17e0*/  FFMA R13, R8, R11, R8 ;  /* 0x0000000b080d7223 */ /* 0x000fc80000000008 */
[----:B------:R-:W-:-:S04]  /*17f0*/  FFMA R8, R0, R13, RZ ;  /* 0x0000000d00087223 */ /* 0x000fc800000000ff */
[----:B------:R-:W-:-:S04]  /*1800*/  FFMA R11, R9, R8, R0 ;  /* 0x00000008090b7223 */ /* 0x000fc80000000000 */
[----:B------:R-:W-:-:S04]  /*1810*/  FFMA R8, R13, R11, R8 ;  /* 0x0000000b0d087223 */ /* 0x000fc80000000008 */
[----:B------:R-:W-:-:S04]  /*1820*/  FFMA R9, R9, R8, R0 ;  /* 0x0000000809097223 */ /* 0x000fc80000000000 */
[----:B------:R-:W-:-:S05]  /*1830*/  FFMA R0, R13, R9, R8 ;  /* 0x000000090d007223 */ /* 0x000fca0000000008 */
[----:B------:R-:W-:-:S04]  /*1840*/  SHF.R.U32.HI R3, RZ, 0x17, R0 ;  /* 0x00000017ff037819 */ /* 0x000fc80000011600 */
[----:B------:R-:W-:-:S05]  /*1850*/  LOP3.LUT R3, R3, 0xff, RZ, 0xc0, !PT ;  /* 0x000000ff03037812 */ /* 0x000fca00078ec0ff */
[----:B------:R-:W-:-:S04]  /*1860*/  IMAD.IADD R7, R3, 0x1, R5 ;  /* 0x0000000103077824 */ /* 0x000fc800078e0205 */
[----:B------:R-:W-:-:S05]  /*1870*/  VIADD R3, R7, 0xffffffff ;  /* 0xffffffff07037836 */ /* 0x000fca0000000000 */
[----:B------:R-:W-:-:S13]  /*1880*/  ISETP.GE.U32.AND P0, PT, R3, 0xfe, PT ;  /* 0x000000fe0300780c */ /* 0x000fda0003f06070 */
[----:B------:R-:W-:Y:S05]  /*1890*/  @!P0 BRA `(.L_x_28) ;  /* 0x0000000000808947 */ /* 0x000fea0003800000 */
[----:B------:R-:W-:-:S13]  /*18a0*/  ISETP.GT.AND P0, PT, R7, 0xfe, PT ;  /* 0x000000fe0700780c */ /* 0x000fda0003f04270 */
[----:B------:R-:W-:Y:S05]  /*18b0*/  @P0 BRA `(.L_x_29) ;  /* 0x00000000006c0947 */ /* 0x000fea0003800000 */
[----:B------:R-:W-:-:S13]  /*18c0*/  ISETP.GE.AND P0, PT, R7, 0x1, PT ;  /* 0x000000010700780c */ /* 0x000fda0003f06270 */
[----:B------:R-:W-:Y:S05]  /*18d0*/  @P0 BRA `(.L_x_30) ;  /* 0x0000000000980947 */ /* 0x000fea0003800000 */
[----:B------:R-:W-:Y:S02]  /*18e0*/  ISETP.GE.AND P0, PT, R7, -0x18, PT ;  /* 0xffffffe80700780c */ /* 0x000fe40003f06270 */
[----:B------:R-:W-:-:S11]  /*18f0*/  LOP3.LUT R0, R0, 0x80000000, RZ, 0xc0, !PT ;  /* 0x8000000000007812 */ /* 0x000fd600078ec0ff */
[----:B------:R-:W-:Y:S05]  /*1900*/  @!P0 BRA `(.L_x_30) ;  /* 0x00000000008c8947 */ /* 0x000fea0003800000 */
[CCC-:B------:R-:W-:Y:S01]  /*1910*/  FFMA.RZ R3, R13.reuse, R9.reuse, R8.reuse ;  /* 0x000000090d037223 */ /* 0x1c0fe2000000c008 */
[-CC-:B------:R-:W-:Y:S01]  /*1920*/  FFMA.RM R6, R13, R9.reuse, R8.reuse ;  /* 0x000000090d067223 */ /* 0x180fe20000004008 */
[C---:B------:R-:W-:Y:S02]  /*1930*/  ISETP.NE.AND P2, PT, R7.reuse, RZ, PT ;  /* 0x000000ff0700720c */ /* 0x040fe40003f45270 */
[----:B------:R-:W-:Y:S02]  /*1940*/  ISETP.NE.AND P1, PT, R7, RZ, PT ;  /* 0x000000ff0700720c */ /* 0x000fe40003f25270 */
[----:B------:R-:W-:Y:S01]  /*1950*/  LOP3.LUT R5, R3, 0x7fffff, RZ, 0xc0, !PT ;  /* 0x007fffff03057812 */ /* 0x000fe200078ec0ff */
[----:B------:R-:W-:Y:S01]  /*1960*/  FFMA.RP R3, R13, R9, R8 ;  /* 0x000000090d037223 */ /* 0x000fe20000008008 */
[----:B------:R-:W-:Y:S02]  /*1970*/  VIADD R8, R7, 0x20 ;  /* 0x0000002007087836 */ /* 0x000fe40000000000 */
[----:B------:R-:W-:Y:S01]  /*1980*/  LOP3.LUT R5, R5, 0x800000, RZ, 0xfc, !PT ;  /* 0x0080000005057812 */ /* 0x000fe200078efcff */
[----:B------:R-:W-:Y:S01]  /*1990*/  IMAD.MOV R7, RZ, RZ, -R7 ;  /* 0x000000ffff077224 */ /* 0x000fe200078e0a07 */
[----:B------:R-:W-:-:S02]  /*19a0*/  FSETP.NEU.FTZ.AND P0, PT, R3, R6, PT ;  /* 0x000000060300720b */ /* 0x000fc40003f1d000 */
[----:B------:R-:W-:Y:S02]  /*19b0*/  SHF.L.U32 R8, R5, R8, RZ ;  /* 0x0000000805087219 */ /* 0x000fe400000006ff */
[----:B------:R-:W-:Y:S02]  /*19c0*/  SEL R6, R7, RZ, P2 ;  /* 0x000000ff07067207 */ /* 0x000fe40001000000 */
[----:B------:R-:W-:Y:S02]  /*19d0*/  ISETP.NE.AND P1, PT, R8, RZ, P1 ;  /* 0x000000ff0800720c */ /* 0x000fe40000f25270 */
[----:B------:R-:W-:Y:S02]  /*19e0*/  SHF.R.U32.HI R6, RZ, R6, R5 ;  /* 0x00000006ff067219 */ /* 0x000fe40000011605 */
[----:B------:R-:W-:Y:S02]  /*19f0*/  PLOP3.LUT P0, PT, P0, P1, PT, 0xf8, 0x8f ;  /* 0x00000000008f781c */ /* 0x000fe40000703f70 */
[----:B------:R-:W-:-:S02]  /*1a00*/  SHF.R.U32.HI R8, RZ, 0x1, R6 ;  /* 0x00000001ff087819 */ /* 0x000fc40000011606 */
[----:B------:R-:W-:-:S04]  /*1a10*/  SEL R3, RZ, 0x1, !P0 ;  /* 0x00000001ff037807 */ /* 0x000fc80004000000 */
[----:B------:R-:W-:-:S04]  /*1a20*/  LOP3.LUT R3, R3, 0x1, R8, 0xf8, !PT ;  /* 0x0000000103037812 */ /* 0x000fc800078ef808 */
[----:B------:R-:W-:-:S05]  /*1a30*/  LOP3.LUT R3, R3, R6, RZ, 0xc0, !PT ;  /* 0x0000000603037212 */ /* 0x000fca00078ec0ff */
[----:B------:R-:W-:-:S05]  /*1a40*/  IMAD.IADD R3, R8, 0x1, R3 ;  /* 0x0000000108037824 */ /* 0x000fca00078e0203 */
[----:B------:R-:W-:Y:S01]  /*1a50*/  LOP3.LUT R0, R3, R0, RZ, 0xfc, !PT ;  /* 0x0000000003007212 */ /* 0x000fe200078efcff */
[----:B------:R-:W-:Y:S06]  /*1a60*/  BRA `(.L_x_30) ;  /* 0x0000000000347947 */ /* 0x000fec0003800000 */
.L_x_29:
[----:B------:R-:W-:-:S04]  /*1a70*/  LOP3.LUT R0, R0, 0x80000000, RZ, 0xc0, !PT ;  /* 0x8000000000007812 */ /* 0x000fc800078ec0ff */
[----:B------:R-:W-:Y:S01]  /*1a80*/  LOP3.LUT R0, R0, 0x7f800000, RZ, 0xfc, !PT ;  /* 0x7f80000000007812 */ /* 0x000fe200078efcff */
[----:B------:R-:W-:Y:S06]  /*1a90*/  BRA `(.L_x_30) ;  /* 0x0000000000287947 */ /* 0x000fec0003800000 */
.L_x_28:
[----:B------:R-:W-:Y:S01]  /*1aa0*/  IMAD R0, R5, 0x800000, R0 ;  /* 0x0080000005007824 */ /* 0x000fe200078e0200 */
[----:B------:R-:W-:Y:S06]  /*1ab0*/  BRA `(.L_x_30) ;  /* 0x0000000000207947 */ /* 0x000fec0003800000 */
.L_x_27:
[----:B------:R-:W-:-:S04]  /*1ac0*/  LOP3.LUT R0, R7, 0x80000000, R24, 0x48, !PT ;  /* 0x8000000007007812 */ /* 0x000fc800078e4818 */
[----:B------:R-:W-:Y:S01]  /*1ad0*/  LOP3.LUT R0, R0, 0x7f800000, RZ, 0xfc, !PT ;  /* 0x7f80000000007812 */ /* 0x000fe200078efcff */
[----:B------:R-:W-:Y:S06]  /*1ae0*/  BRA `(.L_x_30) ;  /* 0x0000000000147947 */ /* 0x000fec0003800000 */
.L_x_26:
[----:B------:R-:W-:Y:S01]  /*1af0*/  LOP3.LUT R0, R7, 0x80000000, R24, 0x48, !PT ;  /* 0x8000000007007812 */ /* 0x000fe200078e4818 */
[----:B------:R-:W-:Y:S06]  /*1b00*/  BRA `(.L_x_30) ;  /* 0x00000000000c7947 */ /* 0x000fec0003800000 */
.L_x_25:
[----:B------:R-:W0:Y:S01]  /*1b10*/  MUFU.RSQ R0, -QNAN ;  /* 0xffc0000000007908 */ /* 0x000e220000001400 */
[----:B------:R-:W-:Y:S05]  /*1b20*/  BRA `(.L_x_30) ;  /* 0x0000000000047947 */ /* 0x000fea0003800000 */
.L_x_24:
[----:B------:R-:W-:-:S07]  /*1b30*/  FADD.FTZ R0, R24, R3 ;  /* 0x0000000318007221 */ /* 0x000fce0000010000 */
.L_x_30:
[----:B------:R-:W-:-:S04]  /*1b40*/  IMAD.MOV.U32 R5, RZ, RZ, 0x0 ;  /* 0x00000000ff057424 */ /* 0x000fc800078e00ff */
[----:B0-----:R-:W-:Y:S05]  /*1b50*/  RET.REL.NODEC R4 `(_Z18CalculateDistancesiiifPPPfiiS_) ;  /* 0xffffffe404287950 */ /* 0x001fea0003c3ffff */
        .type           $_Z18CalculateDistancesiiifPPPfiiS_$__internal_accurate_pow,@function
        .size           $_Z18CalculateDistancesiiifPPPfiiS_$__internal_accurate_pow,(.L_x_120 - $_Z18CalculateDistancesiiifPPPfiiS_$__internal_accurate_pow)
$_Z18CalculateDistancesiiifPPPfiiS_$__internal_accurate_pow:
[----:B------:R-:W-:Y:S01]  /*1b60*/  ISETP.GT.U32.AND P0, PT, R26, 0xfffff, PT ;  /* 0x000fffff1a00780c */ /* 0x000fe20003f04070 */
[--C-:B------:R-:W-:Y:S01]  /*1b70*/  IMAD.MOV.U32 R9, RZ, RZ, R26.reuse ;  /* 0x000000ffff097224 */ /* 0x100fe200078e001a */
[----:B------:R-:W-:Y:S01]  /*1b80*/  UMOV UR18, 0x7d2cafe2 ;  /* 0x7d2cafe200127882 */ /* 0x000fe20000000000 */
[----:B------:R-:W-:Y:S01]  /*1b90*/  IMAD.MOV.U32 R12, RZ, RZ, 0x41ad3b5a ;  /* 0x41ad3b5aff0c7424 */ /* 0x000fe200078e00ff */
[----:B------:R-:W-:Y:S01]  /*1ba0*/  UMOV UR19, 0x3eb0f5ff ;  /* 0x3eb0f5ff00137882 */ /* 0x000fe20000000000 */
[----:B------:R-:W-:Y:S01]  /*1bb0*/  IMAD.MOV.U32 R13, RZ, RZ, 0x3ed0f5d2 ;  /* 0x3ed0f5d2ff0d7424 */ /* 0x000fe200078e00ff */
[----:B------:R-:W-:Y:S01]  /*1bc0*/  SHF.R.U32.HI R26, RZ, 0x14, R26 ;  /* 0x00000014ff1a7819 */ /* 0x000fe2000001161a */
[----:B------:R-:W-:Y:S01]  /*1bd0*/  UMOV UR20, 0x3b39803f ;  /* 0x3b39803f00147882 */ /* 0x000fe20000000000 */
[----:B------:R-:W-:-:S05]  /*1be0*/  UMOV UR21, 0x3c7abc9e ;  /* 0x3c7abc9e00157882 */ /* 0x000fca0000000000 */
[----:B------:R-:W-:-:S10]  /*1bf0*/  @!P0 DMUL R20, R8, 1.80143985094819840000e+16 ;  /* 0x4350000008148828 */ /* 0x000fd40000000000 */
[----:B------:R-:W-:Y:S01]  /*1c00*/  @!P0 IMAD.MOV.U32 R9, RZ, RZ, R21 ;  /* 0x000000ffff098224 */ /* 0x000fe200078e0015 */
[----:B------:R-:W-:Y:S01]  /*1c10*/  @!P0 LEA.HI R26, R21, 0xffffffca, RZ, 0xc ;  /* 0xffffffca151a8811 */ /* 0x000fe200078f60ff */
[----:B------:R-:W-:-:S03]  /*1c20*/  @!P0 IMAD.MOV.U32 R8, RZ, RZ, R20 ;  /* 0x000000ffff088224 */ /* 0x000fc600078e0014 */
[----:B------:R-:W-:Y:S01]  /*1c30*/  LOP3.LUT R9, R9, 0x800fffff, RZ, 0xc0, !PT ;  /* 0x800fffff09097812 */ /* 0x000fe200078ec0ff */
[----:B------:R-:W-:-:S03]  /*1c40*/  IMAD.MOV.U32 R10, RZ, RZ, R8 ;  /* 0x000000ffff0a7224 */ /* 0x000fc600078e0008 */
[----:B------:R-:W-:-:S04]  /*1c50*/  LOP3.LUT R9, R9, 0x3ff00000, RZ, 0xfc, !PT ;  /* 0x3ff0000009097812 */ /* 0x000fc800078efcff */
[----:B------:R-:W-:Y:S01]  /*1c60*/  ISETP.GE.U32.AND P1, PT, R9, 0x3ff6a09f, PT ;  /* 0x3ff6a09f0900780c */ /* 0x000fe20003f26070 */
[----:B------:R-:W-:-:S12]  /*1c70*/  IMAD.MOV.U32 R11, RZ, RZ, R9 ;  /* 0x000000ffff0b7224 */ /* 0x000fd800078e0009 */
[----:B------:R-:W-:-:S04]  /*1c80*/  @P1 VIADD R8, R11, 0xfff00000 ;  /* 0xfff000000b081836 */ /* 0x000fc80000000000 */
[----:B------:R-:W-:Y:S02]  /*1c90*/  @P1 IMAD.MOV.U32 R11, RZ, RZ, R8 ;  /* 0x000000ffff0b1224 */ /* 0x000fe400078e0008 */
[----:B------:R-:W-:-:S04]  /*1ca0*/  IMAD.MOV.U32 R8, RZ, RZ, RZ ;  /* 0x000000ffff087224 */ /* 0x000fc800078e00ff */
[C---:B------:R-:W-:Y:S02]  /*1cb0*/  DADD R14, R10.reuse, 1 ;  /* 0x3ff000000a0e7429 */ /* 0x040fe40000000000 */
[----:B------:R-:W-:-:S04]  /*1cc0*/  DADD R10, R10, -1 ;  /* 0xbff000000a0a7429 */ /* 0x000fc80000000000 */
[----:B------:R-:W0:Y:S02]  /*1cd0*/  MUFU.RCP64H R9, R15 ;  /* 0x0000000f00097308 */ /* 0x000e240000001800 */
[----:B0-----:R-:W-:-:S08]  /*1ce0*/  DFMA R14, -R14, R8, 1 ;  /* 0x3ff000000e0e742b */ /* 0x001fd00000000108 */
[----:B------:R-:W-:-:S08]  /*1cf0*/  DFMA R14, R14, R14, R14 ;  /* 0x0000000e0e0e722b */ /* 0x000fd0000000000e */
[----:B------:R-:W-:-:S08]  /*1d00*/  DFMA R14, R8, R14, R8 ;  /* 0x0000000e080e722b */ /* 0x000fd00000000008 */
[----:B------:R-:W-:-:S08]  /*1d10*/  DMUL R8, R10, R14 ;  /* 0x0000000e0a087228 */ /* 0x000fd00000000000 */
[----:B------:R-:W-:-:S08]  /*1d20*/  DFMA R8, R10, R14, R8 ;  /* 0x0000000e0a08722b */ /* 0x000fd00000000008 */
[----:B------:R-:W-:-:S08]  /*1d30*/  DMUL R22, R8, R8 ;  /* 0x0000000808167228 */ /* 0x000fd00000000000 */
[----:B------:R-:W-:Y:S01]  /*1d40*/  DFMA R12, R22, UR18, R12 ;  /* 0x00000012160c7c2b */ /* 0x000fe2000800000c */
[----:B------:R-:W-:Y:S01]  /*1d50*/  UMOV UR18, 0x75488a3f ;  /* 0x75488a3f00127882 */ /* 0x000fe20000000000 */
[----:B------:R-:W-:-:S06]  /*1d60*/  UMOV UR19, 0x3ef3b20a ;  /* 0x3ef3b20a00137882 */ /* 0x000fcc0000000000 */
[----:B------:R-:W-:Y:S01]  /*1d70*/  DFMA R18, R22, R12, UR18 ;  /* 0x0000001216127e2b */ /* 0x000fe2000800000c */
[----:B------:R-:W-:Y:S01]  /*1d80*/  UMOV UR18, 0xe4faecd5 ;  /* 0xe4faecd500127882 */ /* 0x000fe20000000000 */
[----:B------:R-:W-:Y:S01]  /*1d90*/  UMOV UR19, 0x3f1745cd ;  /* 0x3f1745cd00137882 */ /* 0x000fe20000000000 */
[----:B------:R-:W-:-:S05]  /*1da0*/  DADD R12, R10, -R8 ;  /* 0x000000000a0c7229 */ /* 0x000fca0000000808 */
[----:B------:R-:W-:Y:S01]  /*1db0*/  DFMA R18, R22, R18, UR18 ;  /* 0x0000001216127e2b */ /* 0x000fe20008000012 */
[----:B------:R-:W-:Y:S01]  /*1dc0*/  UMOV UR18, 0x258a578b ;  /* 0x258a578b00127882 */ /* 0x000fe20000000000 */
[----:B------:R-:W-:Y:S01]  /*1dd0*/  UMOV UR19, 0x3f3c71c7 ;  /* 0x3f3c71c700137882 */ /* 0x000fe20000000000 */
[----:B------:R-:W-:-:S05]  /*1de0*/  DADD R12, R12, R12 ;  /* 0x000000000c0c7229 */ /* 0x000fca000000000c */
[----:B------:R-:W-:Y:S01]  /*1df0*/  DFMA R18, R22, R18, UR18 ;  /* 0x0000001216127e2b */ /* 0x000fe20008000012 */
[----:B------:R-:W-:Y:S01]  /*1e00*/  UMOV UR18, 0x9242b910 ;  /* 0x9242b91000127882 */ /* 0x000fe20000000000 */
[----:B------:R-:W-:Y:S01]  /*1e10*/  UMOV UR19, 0x3f624924 ;  /* 0x3f62492400137882 */ /* 0x000fe20000000000 */
[----:B------:R-:W-:-:S05]  /*1e20*/  DFMA R12, R10, -R8, R12 ;  /* 0x800000080a0c722b */ /* 0x000fca000000000c */
[----:B------:R-:W-:Y:S01]  /*1e30*/  DFMA R18, R22, R18, UR18 ;  /* 0x0000001216127e2b */ /* 0x000fe20008000012 */
[----:B------:R-:W-:Y:S01]  /*1e40*/  UMOV UR18, 0x99999dfb ;  /* 0x99999dfb00127882 */ /* 0x000fe20000000000 */
[----:B------:R-:W-:Y:S01]  /*1e50*/  UMOV UR19, 0x3f899999 ;  /* 0x3f89999900137882 */ /* 0x000fe20000000000 */
[----:B------:R-:W-:Y:S02]  /*1e60*/  DMUL R12, R14, R12 ;  /* 0x0000000c0e0c7228 */ /* 0x000fe40000000000 */
[----:B------:R-:W-:-:S03]  /*1e70*/  DMUL R14, R8, R8 ;  /* 0x00000008080e7228 */ /* 0x000fc60000000000 */
[----:B------:R-:W-:Y:S01]  /*1e80*/  DFMA R18, R22, R18, UR18 ;  /* 0x0000001216127e2b */ /* 0x000fe20008000012 */
[----:B------:R-:W-:Y:S01]  /*1e90*/  UMOV UR18, 0x55555555 ;  /* 0x5555555500127882 */ /* 0x000fe20000000000 */
[----:B------:R-:W-:-:S03]  /*1ea0*/  UMOV UR19, 0x3fb55555 ;  /* 0x3fb5555500137882 */ /* 0x000fc60000000000 */
[----:B------:R-:W-:Y:S02]  /*1eb0*/  VIADD R21, R13, 0x100000 ;  /* 0x001000000d157836 */ /* 0x000fe40000000000 */
[----:B------:R-:W-:Y:S01]  /*1ec0*/  IMAD.MOV.U32 R20, RZ, RZ, R12 ;  /* 0x000000ffff147224 */ /* 0x000fe200078e000c */
[----:B------:R-:W-:-:S08]  /*1ed0*/  DFMA R10, R22, R18, UR18 ;  /* 0x00000012160a7e2b */ /* 0x000fd00008000012 */
[----:B------:R-:W-:Y:S01]  /*1ee0*/  DADD R16, -R10, UR18 ;  /* 0x000000120a107e29 */ /* 0x000fe20008000100 */
[----:B------:R-:W-:Y:S01]  /*1ef0*/  UMOV UR18, 0xb9e7b0 ;  /* 0x00b9e7b000127882 */ /* 0x000fe20000000000 */
[----:B------:R-:W-:-:S06]  /*1f00*/  UMOV UR19, 0x3c46a4cb ;  /* 0x3c46a4cb00137882 */ /* 0x000fcc0000000000 */
[----:B------:R-:W-:Y:S02]  /*1f10*/  DFMA R16, R22, R18, R16 ;  /* 0x000000121610722b */ /* 0x000fe40000000010 */
[C---:B------:R-:W-:Y:S02]  /*1f20*/  DFMA R18, R8.reuse, R8, -R14 ;  /* 0x000000080812722b */ /* 0x040fe4000000080e */
[----:B------:R-:W-:-:S06]  /*1f30*/  DMUL R22, R8, R14 ;  /* 0x0000000e08167228 */ /* 0x000fcc0000000000 */
[----:B------:R-:W-:Y:S02]  /*1f40*/  DFMA R18, R8, R20, R18 ;  /* 0x000000140812722b */ /* 0x000fe40000000012 */
[----:B------:R-:W-:Y:S01]  /*1f50*/  DADD R20, R16, -UR18 ;  /* 0x8000001210147e29 */ /* 0x000fe20008000000 */
[----:B------:R-:W-:Y:S01]  /*1f60*/  UMOV UR18, 0x80000000 ;  /* 0x8000000000127882 */ /* 0x000fe20000000000 */
[----:B------:R-:W-:Y:S01]  /*1f70*/  DFMA R16, R8, R14, -R22 ;  /* 0x0000000e0810722b */ /* 0x000fe20000000816 */
[----:B------:R-:W-:-:S07]  /*1f80*/  UMOV UR19, 0x43300000 ;  /* 0x4330000000137882 */ /* 0x000fce0000000000 */
[----:B------:R-:W-:Y:S02]  /*1f90*/  DFMA R16, R12, R14, R16 ;  /* 0x0000000e0c10722b */ /* 0x000fe40000000010 */
[----:B------:R-:W-:-:S06]  /*1fa0*/  DADD R14, R10, R20 ;  /* 0x000000000a0e7229 */ /* 0x000fcc0000000014 */
[----:B------:R-:W-:Y:S02]  /*1fb0*/  DFMA R16, R8, R18, R16 ;  /* 0x000000120810722b */ /* 0x000fe40000000010 */
[----:B------:R-:W-:Y:S02]  /*1fc0*/  DADD R18, R10, -R14 ;  /* 0x000000000a127229 */ /* 0x000fe4000000080e */
[----:B------:R-:W-:-:S06]  /*1fd0*/  DMUL R10, R14, R22 ;  /* 0x000000160e0a7228 */ /* 0x000fcc0000000000 */
[----:B------:R-:W-:Y:S02]  /*1fe0*/  DADD R20, R20, R18 ;  /* 0x0000000014147229 */ /* 0x000fe40000000012 */
[----:B------:R-:W-:-:S08]  /*1ff0*/  DFMA R18, R14, R22, -R10 ;  /* 0x000000160e12722b */ /* 0x000fd0000000080a */
[----:B------:R-:W-:-:S08]  /*2000*/  DFMA R16, R14, R16, R18 ;  /* 0x000000100e10722b */ /* 0x000fd00000000012 */
[----:B------:R-:W-:-:S08]  /*2010*/  DFMA R20, R20, R22, R16 ;  /* 0x000000161414722b */ /* 0x000fd00000000010 */
[----:B------:R-:W-:-:S08]  /*2020*/  DADD R16, R10, R20 ;  /* 0x000000000a107229 */ /* 0x000fd00000000014 */
[--C-:B------:R-:W-:Y:S02]  /*2030*/  DADD R14, R8, R16.reuse ;  /* 0x00000000080e7229 */ /* 0x100fe40000000010 */
[----:B------:R-:W-:-:S06]  /*2040*/  DADD R10, R10, -R16 ;  /* 0x000000000a0a7229 */ /* 0x000fcc0000000810 */
[----:B------:R-:W-:Y:S02]  /*2050*/  DADD R8, R8, -R14 ;  /* 0x0000000008087229 */ /* 0x000fe4000000080e */
[----:B------:R-:W-:-:S06]  /*2060*/  DADD R10, R20, R10 ;  /* 0x00000000140a7229 */ /* 0x000fcc000000000a */
[----:B------:R-:W-:-:S08]  /*2070*/  DADD R8, R16, R8 ;  /* 0x0000000010087229 */ /* 0x000fd00000000008 */
[----:B------:R-:W-:Y:S01]  /*2080*/  DADD R10, R10, R8 ;  /* 0x000000000a0a7229 */ /* 0x000fe20000000008 */
[C---:B------:R-:W-:Y:S02]  /*2090*/  VIADD R8, R26.reuse, 0xfffffc01 ;  /* 0xfffffc011a087836 */ /* 0x040fe40000000000 */
[----:B------:R-:W-:Y:S02]  /*20a0*/  @P1 VIADD R8, R26, 0xfffffc02 ;  /* 0xfffffc021a081836 */ /* 0x000fe40000000000 */
[----:B------:R-:W-:-:S03]  /*20b0*/  IMAD.MOV.U32 R9, RZ, RZ, 0x43300000 ;  /* 0x43300000ff097424 */ /* 0x000fc600078e00ff */
[----:B------:R-:W-:Y:S01]  /*20c0*/  DADD R12, R12, R10 ;  /* 0x000000000c0c7229 */ /* 0x000fe2000000000a */
[----:B------:R-:W-:-:S06]  /*20d0*/  LOP3.LUT R8, R8, 0x80000000, RZ, 0x3c, !PT ;  /* 0x8000000008087812 */ /* 0x000fcc00078e3cff */
[----:B------:R-:W-:Y:S01]  /*20e0*/  DADD R10, R8, -UR18 ;  /* 0x80000012080a7e29 */ /* 0x000fe20008000000 */
[----:B------:R-:W-:Y:S01]  /*20f0*/  UMOV UR18, 0xfefa39ef ;  /* 0xfefa39ef00127882 */ /* 0x000fe20000000000 */
[----:B------:R-:W-:Y:S01]  /*2100*/  DADD R16, R14, R12 ;  /* 0x000000000e107229 */ /* 0x000fe2000000000c */
[----:B------:R-:W-:-:S07]  /*2110*/  UMOV UR19, 0x3fe62e42 ;  /* 0x3fe62e4200137882 */ /* 0x000fce0000000000 */
[--C-:B------:R-:W-:Y:S02]  /*2120*/  DFMA R8, R10, UR18, R16.reuse ;  /* 0x000000120a087c2b */ /* 0x100fe40008000010 */
[----:B------:R-:W-:-:S06]  /*2130*/  DADD R18, R14, -R16 ;  /* 0x000000000e127229 */ /* 0x000fcc0000000810 */
[----:B------:R-:W-:Y:S02]  /*2140*/  DFMA R14, R10, -UR18, R8 ;  /* 0x800000120a0e7c2b */ /* 0x000fe40008000008 */
[----:B------:R-:W-:-:S06]  /*2150*/  DADD R18, R12, R18 ;  /* 0x000000000c127229 */ /* 0x000fcc0000000012 */
[----:B------:R-:W-:-:S08]  /*2160*/  DADD R14, -R16, R14 ;  /* 0x00000000100e7229 */ /* 0x000fd0000000010e */
[----:B------:R-:W-:Y:S01]  /*2170*/  DADD R12, R18, -R14 ;  /* 0x00000000120c7229 */ /* 0x000fe2000000080e */
[----:B------:R-:W-:Y:S02]  /*2180*/  IMAD.MOV.U32 R14, RZ, RZ, 0x652b82fe ;  /* 0x652b82feff0e7424 */ /* 0x000fe400078e00ff */
[----:B------:R-:W-:-:S05]  /*2190*/  IMAD.MOV.U32 R15, RZ, RZ, 0x3ff71547 ;  /* 0x3ff71547ff0f7424 */ /* 0x000fca00078e00ff */
[----:B------:R-:W-:-:S08]  /*21a0*/  DFMA R12, R10, UR20, R12 ;  /* 0x000000140a0c7c2b */ /* 0x000fd0000800000c */
[----:B------:R-:W-:-:S08]  /*21b0*/  DADD R10, R8, R12 ;  /* 0x00000000080a7229 */ /* 0x000fd0000000000c */
[----:B------:R-:W-:Y:S02]  /*21c0*/  DADD R8, R8, -R10 ;  /* 0x0000000008087229 */ /* 0x000fe4000000080a */
[----:B------:R-:W-:-:S06]  /*21d0*/  DMUL R16, R10, 2 ;  /* 0x400000000a107828 */ /* 0x000fcc0000000000 */
[----:B------:R-:W-:Y:S02]  /*21e0*/  DADD R12, R12, R8 ;  /* 0x000000000c0c7229 */ /* 0x000fe40000000008 */
[----:B------:R-:W-:-:S08]  /*21f0*/  DFMA R10, R10, 2, -R16 ;  /* 0x400000000a0a782b */ /* 0x000fd00000000810 */
[----:B------:R-:W-:-:S08]  /*2200*/  DFMA R12, R12, 2, R10 ;  /* 0x400000000c0c782b */ /* 0x000fd0000000000a */
[----:B------:R-:W-:-:S08]  /*2210*/  DADD R8, R16, R12 ;  /* 0x0000000010087229 */ /* 0x000fd0000000000c */
[----:B------:R-:W-:Y:S02]  /*2220*/  DFMA R14, R8, R14, 6.75539944105574400000e+15 ;  /* 0x43380000080e742b */ /* 0x000fe4000000000e */
[----:B------:R-:W-:Y:S01]  /*2230*/  FSETP.GEU.AND P0, PT, |R9|, 4.1917929649353027344, PT ;  /* 0x4086232b0900780b */ /* 0x000fe20003f0e200 */
[----:B------:R-:W-:-:S05]  /*2240*/  DADD R16, R16, -R8 ;  /* 0x0000000010107229 */ /* 0x000fca0000000808 */
[----:B------:R-:W-:-:S03]  /*2250*/  DADD R10, R14, -6.75539944105574400000e+15 ;  /* 0xc33800000e0a7429 */ /* 0x000fc60000000000 */
[----:B------:R-:W-:-:S05]  /*2260*/  DADD R12, R12, R16 ;  /* 0x000000000c0c7229 */ /* 0x000fca0000000010 */
[----:B------:R-:W-:Y:S01]  /*2270*/  DFMA R18, R10, -UR18, R8 ;  /* 0x800000120a127c2b */ /* 0x000fe20008000008 */
[----:B------:R-:W-:Y:S01]  /*2280*/  UMOV UR18, 0x3b39803f ;  /* 0x3b39803f00127882 */ /* 0x000fe20000000000 */
[----:B------:R-:W-:-:S06]  /*2290*/  UMOV UR19, 0x3c7abc9e ;  /* 0x3c7abc9e00137882 */ /* 0x000fcc0000000000 */
[----:B------:R-:W-:Y:S01]  /*22a0*/  DFMA R18, R10, -UR18, R18 ;  /* 0x800000120a127c2b */ /* 0x000fe20008000012 */
[----:B------:R-:W-:Y:S01]  /*22b0*/  UMOV UR18, 0x69ce2bdf ;  /* 0x69ce2bdf00127882 */ /* 0x000fe20000000000 */
[----:B------:R-:W-:Y:S01]  /*22c0*/  IMAD.MOV.U32 R10, RZ, RZ, -0x35dec16 ;  /* 0xfca213eaff0a7424 */ /* 0x000fe200078e00ff */
[----:B------:R-:W-:Y:S01]  /*22d0*/  UMOV UR19, 0x3e5ade15 ;  /* 0x3e5ade1500137882 */ /* 0x000fe20000000000 */
[----:B------:R-:W-:-:S06]  /*22e0*/  IMAD.MOV.U32 R11, RZ, RZ, 0x3e928af3 ;  /* 0x3e928af3ff0b7424 */ /* 0x000fcc00078e00ff */
[----:B------:R-:W-:Y:S01]  /*22f0*/  DFMA R10, R18, UR18, R10 ;  /* 0x00000012120a7c2b */ /* 0x000fe2000800000a */
[----:B------:R-:W-:Y:S01]  /*2300*/  UMOV UR18, 0x62401315 ;  /* 0x6240131500127882 */ /* 0x000fe20000000000 */
[----:B------:R-:W-:-:S06]  /*2310*/  UMOV UR19, 0x3ec71dee ;  /* 0x3ec71dee00137882 */ /* 0x000fcc0000000000 */
[----:B------:R-:W-:Y:S01]  /*2320*/  DFMA R10, R18, R10, UR18 ;  /* 0x00000012120a7e2b */ /* 0x000fe2000800000a */
        /* <DEDUP_REMOVED lines=20> */
[----:B------:R-:W-:-:S08]  /*2470*/  DFMA R10, R18, R10, UR18 ;  /* 0x00000012120a7e2b */ /* 0x000fd0000800000a */
[----:B------:R-:W-:-:S08]  /*2480*/  DFMA R10, R18, R10, 1 ;  /* 0x3ff00000120a742b */ /* 0x000fd0000000000a */
[----:B------:R-:W-:-:S10]  /*2490*/  DFMA R10, R18, R10, 1 ;  /* 0x3ff00000120a742b */ /* 0x000fd4000000000a */
[----:B------:R-:W-:Y:S02]  /*24a0*/  IMAD R17, R14, 0x100000, R11 ;  /* 0x001000000e117824 */ /* 0x000fe400078e020b */
[----:B------:R-:W-:Y:S01]  /*24b0*/  IMAD.MOV.U32 R16, RZ, RZ, R10 ;  /* 0x000000ffff107224 */ /* 0x000fe200078e000a */
[----:B------:R-:W-:Y:S06]  /*24c0*/  @!P0 BRA `(.L_x_31) ;  /* 0x0000000000348947 */ /* 0x000fec0003800000 */
[----:B------:R-:W-:Y:S01]  /*24d0*/  FSETP.GEU.AND P1, PT, |R9|, 4.2275390625, PT ;  /* 0x408748000900780b */ /* 0x000fe20003f2e200 */
[C---:B------:R-:W-:Y:S02]  /*24e0*/  DADD R16, R8.reuse, +INF ;  /* 0x7ff0000008107429 */ /* 0x040fe40000000000 */
[----:B------:R-:W-:-:S08]  /*24f0*/  DSETP.GEU.AND P0, PT, R8, RZ, PT ;  /* 0x000000ff0800722a */ /* 0x000fd00003f0e000 */
[----:B------:R-:W-:Y:S02]  /*2500*/  FSEL R16, R16, RZ, P0 ;  /* 0x000000ff10107208 */ /* 0x000fe40000000000 */
[----:B------:R-:W-:Y:S01]  /*2510*/  FSEL R17, R17, RZ, P0 ;  /* 0x000000ff11117208 */ /* 0x000fe20000000000 */
[----:B------:R-:W-:Y:S06]  /*2520*/  @P1 BRA `(.L_x_31) ;  /* 0x00000000001c1947 */ /* 0x000fec0003800000 */
[----:B------:R-:W-:Y:S01]  /*2530*/  LEA.HI R8, R14, R14, RZ, 0x1 ;  /* 0x0000000e0e087211 */ /* 0x000fe200078f08ff */
[----:B------:R-:W-:-:S03]  /*2540*/  IMAD.MOV.U32 R16, RZ, RZ, RZ ;  /* 0x000000ffff107224 */ /* 0x000fc600078e00ff */
[----:B------:R-:W-:-:S05]  /*2550*/  SHF.R.S32.HI R8, RZ, 0x1, R8 ;  /* 0x00000001ff087819 */ /* 0x000fca0000011408 */
[----:B------:R-:W-:Y:S02]  /*2560*/  IMAD.IADD R9, R14, 0x1, -R8 ;  /* 0x000000010e097824 */ /* 0x000fe400078e0a08 */
[----:B------:R-:W-:-:S03]  /*2570*/  IMAD R11, R8, 0x100000, R11 ;  /* 0x00100000080b7824 */ /* 0x000fc600078e020b */
[----:B------:R-:W-:-:S06]  /*2580*/  LEA R17, R9, 0x3ff00000, 0x14 ;  /* 0x3ff0000009117811 */ /* 0x000fcc00078ea0ff */
[----:B------:R-:W-:-:S11]  /*2590*/  DMUL R16, R10, R16 ;  /* 0x000000100a107228 */ /* 0x000fd60000000000 */
.L_x_31:
[----:B------:R-:W-:Y:S01]  /*25a0*/  DFMA R12, R12, R16, R16 ;  /* 0x000000100c0c722b */ /* 0x000fe20000000010 */
[----:B------:R-:W-:Y:S01]  /*25b0*/  IMAD.MOV.U32 R10, RZ, RZ, R0 ;  /* 0x000000ffff0a7224 */ /* 0x000fe200078e0000 */
[----:B------:R-:W-:Y:S01]  /*25c0*/  DSETP.NEU.AND P0, PT, |R16|, +INF , PT ;  /* 0x7ff000001000742a */ /* 0x000fe20003f0d200 */
[----:B------:R-:W-:-:S07]  /*25d0*/  IMAD.MOV.U32 R11, RZ, RZ, 0x0 ;  /* 0x00000000ff0b7424 */ /* 0x000fce00078e00ff */
[----:B------:R-:W-:Y:S02]  /*25e0*/  FSEL R9, R16, R12, !P0 ;  /* 0x0000000c10097208 */ /* 0x000fe40004000000 */
[----:B------:R-:W-:Y:S01]  /*25f0*/  FSEL R8, R17, R13, !P0 ;  /* 0x0000000d11087208 */ /* 0x000fe20004000000 */
[----:B------:R-:W-:Y:S06]  /*2600*/  RET.REL.NODEC R10 `(_Z18CalculateDistancesiiifPPPfiiS_) ;  /* 0xffffffd80a7c7950 */ /* 0x000fec0003c3ffff */
.L_x_32:
[----:B------:R-:W-:-:S00]  /*2610*/  BRA `(.L_x_32) ;  /* 0xfffffffc00fc7947 */ /* 0x000fc0000383ffff */
[----:B------:R-:W-:-:S00]  /*2620*/  NOP ;  /* 0x0000000000007918 */ /* 0x000fc00000000000 */
        /* <DEDUP_REMOVED lines=13> */
.L_x_120:


//--------------------- .text._Z18ExtendKernelValuesiiPfiPS_ --------------------------
	.section	.text._Z18ExtendKernelValuesiiPfiPS_,"ax",@progbits
	.align	128
        .global         _Z18ExtendKernelValuesiiPfiPS_
        .type           _Z18ExtendKernelValuesiiPfiPS_,@function
        .size           _Z18ExtendKernelValuesiiPfiPS_,(.L_x_125 - _Z18ExtendKernelValuesiiPfiPS_)
        .other          _Z18ExtendKernelValuesiiPfiPS_,@"STO_CUDA_ENTRY STV_DEFAULT"
_Z18ExtendKernelValuesiiPfiPS_:
.text._Z18ExtendKernelValuesiiPfiPS_:
[----:B------:R-:W-:Y:S01]  /*0000*/  LDC R1, c[0x0][0x37c] ;  /* 0x0000df00ff017b82 */ /* 0x000fe20000000800 */
[----:B------:R-:W0:Y:S07]  /*0010*/  S2R R3, SR_TID.X ;  /* 0x0000000000037919 */ /* 0x000e2e0000002100 */
[----:B------:R-:W1:Y:S01]  /*0020*/  LDC.64 R4, c[0x0][0x380] ;  /* 0x0000e000ff047b82 */ /* 0x000e620000000a00 */
[----:B------:R-:W0:Y:S01]  /*0030*/  LDCU UR4, c[0x0][0x360] ;  /* 0x00006c00ff0477ac */ /* 0x000e220008000800 */
[----:B------:R-:W0:Y:S01]  /*0040*/  S2R R0, SR_CTAID.X ;  /* 0x0000000000007919 */ /* 0x000e220000002500 */
[----:B-1----:R-:W-:Y:S01]  /*0050*/  ISETP.GE.AND P0, PT, R5, 0x1, PT ;  /* 0x000000010500780c */ /* 0x002fe20003f06270 */
[----:B0-----:R-:W-:-:S05]  /*0060*/  IMAD R3, R0, UR4, R3 ;  /* 0x0000000400037c24 */ /* 0x001fca000f8e0203 */
[----:B------:R-:W-:-:S13]  /*0070*/  ISETP.GE.OR P0, PT, R3, R4, !P0 ;  /* 0x000000040300720c */ /* 0x000fda0004706670 */
[----:B------:R-:W-:Y:S05]  /*0080*/  @P0 EXIT ;  /* 0x000000000000094d */ /* 0x000fea0003800000 */
[----:B------:R-:W0:Y:S02]  /*0090*/  LDC R2, c[0x0][0x390] ;  /* 0x0000e400ff027b82 */ /* 0x000e240000000800 */
[----:B0-----:R-:W-:-:S13]  /*00a0*/  ISETP.GE.AND P0, PT, R2, 0x1, PT ;  /* 0x000000010200780c */ /* 0x001fda0003f06270 */
[----:B------:R-:W-:Y:S05]  /*00b0*/  @!P0 EXIT ;  /* 0x000000000000894d */ /* 0x000fea0003800000 */
[----:B------:R-:W0:Y:S01]  /*00c0*/  LDC.64 R12, c[0x0][0x398] ;  /* 0x0000e600ff0c7b82 */ /* 0x000e220000000a00 */
[----:B------:R-:W1:Y:S01]  /*00d0*/  LDCU.64 UR4, c[0x0][0x388] ;  /* 0x00007100ff0477ac */ /* 0x000e620008000a00 */
[----:B------:R-:W-:Y:S01]  /*00e0*/  LOP3.LUT R0, R2, 0x7, RZ, 0xc0, !PT ;  /* 0x0000000702007812 */ /* 0x000fe200078ec0ff */
[----:B------:R-:W2:Y:S04]  /*00f0*/  LDCU UR8, c[0x0][0x384] ;  /* 0x00007080ff0877ac */ /* 0x000ea80008000800 */
[----:B------:R-:W-:Y:S01]  /*0100*/  VIADD R4, R0, 0xffffffff ;  /* 0xffffffff00047836 */ /* 0x000fe20000000000 */
[----:B------:R-:W3:Y:S04]  /*0110*/  LDCU.64 UR6, c[0x0][0x358] ;  /* 0x00006b00ff0677ac */ /* 0x000ee80008000a00 */
[----:B------:R-:W-:-:S02]  /*0120*/  ISETP.GE.U32.AND P1, PT, R4, 0x3, PT ;  /* 0x000000030400780c */ /* 0x000fc40003f26070 */
[C---:B------:R-:W-:Y:S02]  /*0130*/  LOP3.LUT R4, R2.reuse, 0x7ffffff8, RZ, 0xc0, !PT ;  /* 0x7ffffff802047812 */ /* 0x040fe400078ec0ff */
[----:B------:R-:W-:Y:S01]  /*0140*/  LOP3.LUT R2, R2, 0x3, RZ, 0xc0, !PT ;  /* 0x0000000302027812 */ /* 0x000fe200078ec0ff */
[----:B-1----:R-:W-:-:S04]  /*0150*/  UIADD3 UR4, UP0, UPT, UR4, 0x10, URZ ;  /* 0x0000001004047890 */ /* 0x002fc8000ff1e0ff */
[----:B------:R-:W-:Y:S01]  /*0160*/  UIADD3.X UR5, UPT, UPT, URZ, UR5, URZ, UP0, !UPT ;  /* 0x00000005ff057290 */ /* 0x000fe200087fe4ff */
[----:B0-----:R-:W-:-:S04]  /*0170*/  IMAD.WIDE R12, R3, 0x8, R12 ;  /* 0x00000008030c7825 */ /* 0x001fc800078e020c */
[----:B------:R-:W-:Y:S02]  /*0180*/  IMAD.MOV R3, RZ, RZ, -R4 ;  /* 0x000000ffff037224 */ /* 0x000fe400078e0a04 */
[----:B--23--:R-:W-:-:S07]  /*0190*/  IMAD.U32 R4, RZ, RZ, UR8 ;  /* 0x00000008ff047e24 */ /* 0x00cfce000f8e00ff */
.L_x_40:
[----:B0-----:R-:W0:Y:S01]  /*01a0*/  LDCU UR8, c[0x0][0x390] ;  /* 0x00007200ff0877ac */ /* 0x001e220008000800 */
[----:B------:R-:W-:Y:S01]  /*01b0*/  MOV R5, R4 ;  /* 0x0000000400057202 */ /* 0x000fe20000000f00 */
[----:B------:R-:W-:Y:S02]  /*01c0*/  IMAD.MOV.U32 R10, RZ, RZ, 0x1 ;  /* 0x00000001ff0a7424 */ /* 0x000fe400078e00ff */
[----:B------:R-:W-:Y:S01]  /*01d0*/  VIADD R4, R4, 0xffffffff ;  /* 0xffffffff04047836 */ /* 0x000fe20000000000 */
[----:B0-----:R-:W-:-:S09]  /*01e0*/  UISETP.GE.U32.AND UP0, UPT, UR8, 0x8, UPT ;  /* 0x000000080800788c */ /* 0x001fd2000bf06070 */
[----:B-1---5:R-:W-:Y:S05]  /*01f0*/  BRA.U !UP0, `(.L_x_33) ;  /* 0x0000000508b87547 */ /* 0x022fea000b800000 */
[----:B------:R-:W-:Y:S02]  /*0200*/  HFMA2 R7, -RZ, RZ, 0, 0 ;  /* 0x00000000ff077431 */ /* 0x000fe400000001ff */
[----:B------:R-:W-:Y:S01]  /*0210*/  IMAD.MOV.U32 R6, RZ, RZ, 0x1c ;  /* 0x0000001cff067424 */ /* 0x000fe200078e00ff */
[----:B------:R-:W-:Y:S01]  /*0220*/  MOV R14, UR4 ;  /* 0x00000004000e7c02 */ /* 0x000fe20008000f00 */
[----:B------:R-:W-:Y:S01]  /*0230*/  IMAD.MOV.U32 R9, RZ, RZ, 0x3 ;  /* 0x00000003ff097424 */ /* 0x000fe200078e00ff */
[----:B------:R-:W0:Y:S01]  /*0240*/  LDCU UR8, c[0x0][0x384] ;  /* 0x00007080ff0877ac */ /* 0x000e220008000800 */
[----:B------:R-:W-:Y:S02]  /*0250*/  IMAD.U32 R15, RZ, RZ, UR5 ;  /* 0x00000005ff0f7e24 */ /* 0x000fe4000f8e00ff */
[----:B------:R-:W-:Y:S02]  /*0260*/  IMAD.MOV.U32 R8, RZ, RZ, R5 ;  /* 0x000000ffff087224 */ /* 0x000fe400078e0005 */
[----:B------:R-:W-:-:S02]  /*0270*/  IMAD.MOV.U32 R11, RZ, RZ, R3 ;  /* 0x000000ffff0b7224 */ /* 0x000fc400078e0003 */
[----:B------:R-:W-:-:S04]  /*0280*/  IMAD.WIDE R6, R5, 0x4, R6 ;  /* 0x0000000405067825 */ /* 0x000fc800078e0206 */
[----:B------:R-:W-:Y:S02]  /*0290*/  IMAD.MOV.U32 R10, RZ, RZ, R6 ;  /* 0x000000ffff0a7224 */ /* 0x000fe400078e0006 */
[----:B------:R-:W-:-:S07]  /*02a0*/  VIADD R6, R5, 0x1 ;  /* 0x0000000105067836 */ /* 0x000fce0000000000 */
.L_x_34:
[----:B------:R-:W2:Y:S01]  /*02b0*/  LDG.E.64 R16, desc[UR6][R12.64] ;  /* 0x000000060c107981 */ /* 0x000ea2000c1e1b00 */
[----:B0-----:R-:W-:-:S13]  /*02c0*/  ISETP.GE.AND P0, PT, R8, UR8, PT ;  /* 0x0000000808007c0c */ /* 0x001fda000bf06270 */
[----:B------:R-:W3:Y:S01]  /*02d0*/  @!P0 LDG.E R23, desc[UR6][R14.64+-0xc] ;  /* 0xfffff4060e178981 */ /* 0x000ee2000c1e1900 */
[----:B--2---:R-:W-:Y:S01]  /*02e0*/  @!P0 IADD3 R18, P2, PT, R16, R10, RZ ;  /* 0x0000000a10128210 */ /* 0x004fe20007f5e0ff */
[----:B------:R-:W-:-:S03]  /*02f0*/  @!P0 IMAD.WIDE.U32 R20, R4, 0x4, R16 ;  /* 0x0000000404148825 */ /* 0x000fc600078e0010 */
[----:B------:R-:W-:-:S03]  /*0300*/  @!P0 IADD3.X R19, PT, PT, R17, R7, RZ, P2, !PT ;  /* 0x0000000711138210 */ /* 0x000fc600017fe4ff */
[----:B------:R-:W3:Y:S04]  /*0310*/  @!P0 LDG.E R20, desc[UR6][R20.64] ;  /* 0x0000000614148981 */ /* 0x000ee8000c1e1900 */
[----:B------:R-:W3:Y:S01]  /*0320*/  @!P0 LDG.E R25, desc[UR6][R18.64+-0x1c] ;  /* 0xffffe40612198981 */ /* 0x000ee2000c1e1900 */
[----:B------:R-:W-:Y:S02]  /*0330*/  VIADD R22, R8, 0x1 ;  /* 0x0000000108167836 */ /* 0x000fe40000000000 */
[----:B---3--:R-:W-:-:S05]  /*0340*/  @!P0 FFMA R27, R20, R23, R25 ;  /* 0x00000017141b8223 */ /* 0x008fca0000000019 */
[----:B------:R0:W-:Y:S04]  /*0350*/  @!P0 STG.E desc[UR6][R18.64+-0x1c], R27 ;  /* 0xffffe41b12008986 */ /* 0x0001e8000c101906 */
[----:B------:R-:W2:Y:S01]  /*0360*/  @!P0 LDG.E.64 R16, desc[UR6][R12.64] ;  /* 0x000000060c108981 */ /* 0x000ea2000c1e1b00 */
[----:B------:R-:W-:-:S13]  /*0370*/  ISETP.GE.AND P0, PT, R22, UR8, PT ;  /* 0x0000000816007c0c */ /* 0x000fda000bf06270 */
[----:B------:R-:W3:Y:S01]  /*0380*/  @!P0 LDG.E R29, desc[UR6][R14.64+-0x8] ;  /* 0xfffff8060e1d8981 */ /* 0x000ee2000c1e1900 */
[----:B--2---:R-:W-:-:S04]  /*0390*/  @!P0 IMAD.WIDE.U32 R22, R4, 0x4, R16 ;  /* 0x0000000404168825 */ /* 0x004fc800078e0010 */
[----:B------:R-:W-:Y:S02]  /*03a0*/  @!P0 IMAD.WIDE R24, R6, 0x4, R16 ;  /* 0x0000000406188825 */ /* 0x000fe400078e0210 */
[----:B------:R-:W3:Y:S04]  /*03b0*/  @!P0 LDG.E R22, desc[UR6][R22.64] ;  /* 0x0000000616168981 */ /* 0x000ee8000c1e1900 */
[----:B------:R-:W3:Y:S01]  /*03c0*/  @!P0 LDG.E R21, desc[UR6][R24.64] ;  /* 0x0000000618158981 */ /* 0x000ee2000c1e1900 */
[----:B0-----:R-:W-:Y:S02]  /*03d0*/  VIADD R18, R8, 0x2 ;  /* 0x0000000208127836 */ /* 0x001fe40000000000 */
[----:B---3--:R-:W-:-:S05]  /*03e0*/  @!P0 FFMA R29, R22, R29, R21 ;  /* 0x0000001d161d8223 */ /* 0x008fca0000000015 */
[----:B------:R0:W-:Y:S04]  /*03f0*/  @!P0 STG.E desc[UR6][R24.64], R29 ;  /* 0x0000001d18008986 */ /* 0x0001e8000c101906 */
[----:B------:R-:W2:Y:S01]  /*0400*/  @!P0 LDG.E.64 R16, desc[UR6][R12.64] ;  /* 0x000000060c108981 */ /* 0x000ea2000c1e1b00 */
[----:B------:R-:W-:-:S13]  /*0410*/  ISETP.GE.AND P0, PT, R18, UR8, PT ;  /* 0x0000000812007c0c */ /* 0x000fda000bf06270 */
[----:B------:R-:W3:Y:S01]  /*0420*/  @!P0 LDG.E R27, desc[UR6][R14.64+-0x4] ;  /* 0xfffffc060e1b8981 */ /* 0x000ee2000c1e1900 */
[----:B--2---:R-:W-:Y:S01]  /*0430*/  @!P0 IADD3 R18, P2, PT, R16, R10, RZ ;  /* 0x0000000a10128210 */ /* 0x004fe20007f5e0ff */
[----:B------:R-:W-:-:S04]  /*0440*/  @!P0 IMAD.WIDE.U32 R20, R4, 0x4, R16 ;  /* 0x0000000404148825 */ /* 0x000fc800078e0010 */
[----:B------:R-:W-:Y:S02]  /*0450*/  @!P0 IMAD.X R19, R17, 0x1, R7, P2 ;  /* 0x0000000111138824 */ /* 0x000fe400010e0607 */
[----:B------:R-:W3:Y:S04]  /*0460*/  @!P0 LDG.E R20, desc[UR6][R20.64] ;  /* 0x0000000614148981 */ /* 0x000ee8000c1e1900 */
[----:B------:R-:W3:Y:S01]  /*0470*/  @!P0 LDG.E R23, desc[UR6][R18.64+-0x14] ;  /* 0xffffec0612178981 */ /* 0x000ee2000c1e1900 */
[----:B------:R-:W-:Y:S01]  /*0480*/  IADD3 R22, PT, PT, R8, 0x3, RZ ;  /* 0x0000000308167810 */ /* 0x000fe20007ffe0ff */
[----:B---3--:R-:W-:-:S05]  /*0490*/  @!P0 FFMA R27, R20, R27, R23 ;  /* 0x0000001b141b8223 */ /* 0x008fca0000000017 */
[----:B------:R1:W-:Y:S04]  /*04a0*/  @!P0 STG.E desc[UR6][R18.64+-0x14], R27 ;  /* 0xffffec1b12008986 */ /* 0x0003e8000c101906 */
[----:B------:R-:W2:Y:S01]  /*04b0*/  @!P0 LDG.E.64 R16, desc[UR6][R12.64] ;  /* 0x000000060c108981 */ /* 0x000ea2000c1e1b00 */
[----:B------:R-:W-:-:S13]  /*04c0*/  ISETP.GE.AND P0, PT, R22, UR8, PT ;  /* 0x0000000816007c0c */ /* 0x000fda000bf06270 */
[----:B0-----:R-:W3:Y:S01]  /*04d0*/  @!P0 LDG.E R29, desc[UR6][R14.64] ;  /* 0x000000060e1d8981 */ /* 0x001ee2000c1e1900 */
[----:B--2---:R-:W-:Y:S01]  /*04e0*/  @!P0 IADD3 R22, P2, PT, R16, R10, RZ ;  /* 0x0000000a10168210 */ /* 0x004fe20007f5e0ff */
[----:B------:R-:W-:-:S04]  /*04f0*/  @!P0 IMAD.WIDE.U32 R24, R4, 0x4, R16 ;  /* 0x0000000404188825 */ /* 0x000fc800078e0010 */
[----:B------:R-:W-:Y:S02]  /*0500*/  @!P0 IMAD.X R23, R17, 0x1, R7, P2 ;  /* 0x0000000111178824 */ /* 0x000fe400010e0607 */
[----:B------:R-:W3:Y:S04]  /*0510*/  @!P0 LDG.E R24, desc[UR6][R24.64] ;  /* 0x0000000618188981 */ /* 0x000ee8000c1e1900 */
[----:B------:R-:W3:Y:S01]  /*0520*/  @!P0 LDG.E R21, desc[UR6][R22.64+-0x10] ;  /* 0xfffff00616158981 */ /* 0x000ee2000c1e1900 */
[----:B-1----:R-:W-:Y:S02]  /*0530*/  VIADD R18, R8, 0x4 ;  /* 0x0000000408127836 */ /* 0x002fe40000000000 */
[----:B---3--:R-:W-:-:S05]  /*0540*/  @!P0 FFMA R29, R24, R29, R21 ;  /* 0x0000001d181d8223 */ /* 0x008fca0000000015 */
[----:B------:R0:W-:Y:S04]  /*0550*/  @!P0 STG.E desc[UR6][R22.64+-0x10], R29 ;  /* 0xfffff01d16008986 */ /* 0x0001e8000c101906 */
[----:B------:R-:W2:Y:S01]  /*0560*/  @!P0 LDG.E.64 R16, desc[UR6][R12.64] ;  /* 0x000000060c108981 */ /* 0x000ea2000c1e1b00 */
[----:B------:R-:W-:-:S13]  /*0570*/  ISETP.GE.AND P0, PT, R18, UR8, PT ;  /* 0x0000000812007c0c */ /* 0x000fda000bf06270 */
[----:B------:R-:W3:Y:S01]  /*0580*/  @!P0 LDG.E R27, desc[UR6][R14.64+0x4] ;  /* 0x000004060e1b8981 */ /* 0x000ee2000c1e1900 */
[----:B--2---:R-:W-:Y:S01]  /*0590*/  @!P0 IADD3 R18, P2, PT, R16, R10, RZ ;  /* 0x0000000a10128210 */ /* 0x004fe20007f5e0ff */
[----:B------:R-:W-:-:S03]  /*05a0*/  @!P0 IMAD.WIDE.U32 R20, R4, 0x4, R16 ;  /* 0x0000000404148825 */ /* 0x000fc600078e0010 */
[----:B------:R-:W-:-:S03]  /*05b0*/  @!P0 IADD3.X R19, PT, PT, R17, R7, RZ, P2, !PT ;  /* 0x0000000711138210 */ /* 0x000fc600017fe4ff */
        /* <DEDUP_REMOVED lines=13> */
[----:B0-----:R-:W-:Y:S01]  /*0690*/  IADD3 R18, PT, PT, R8, 0x6, RZ ;  /* 0x0000000608127810 */ /* 0x001fe20007ffe0ff */
        /* <DEDUP_REMOVED lines=10> */
[----:B0-----:R-:W-:Y:S02]  /*0740*/  VIADD R22, R8, 0x7 ;  /* 0x0000000708167836 */ /* 0x001fe40000000000 */
[----:B---3--:R-:W-:-:S05]  /*0750*/  @!P0 FFMA R27, R20, R27, R25 ;  /* 0x0000001b141b8223 */ /* 0x008fca0000000019 */
[----:B------:R1:W-:Y:S04]  /*0760*/  @!P0 STG.E desc[UR6][R18.64+-0x4], R27 ;  /* 0xfffffc1b12008986 */ /* 0x0003e8000c101906 */
[----:B------:R-:W2:Y:S01]  /*0770*/  @!P0 LDG.E.64 R16, desc[UR6][R12.64] ;  /* 0x000000060c108981 */ /* 0x000ea2000c1e1b00 */
[----:B------:R-:W-:-:S13]  /*0780*/  ISETP.GE.AND P0, PT, R22, UR8, PT ;  /* 0x0000000816007c0c */ /* 0x000fda000bf06270 */
[-C--:B--2---:R-:W-:Y:S01]  /*0790*/  @!P0 MOV R24, R16.reuse ;  /* 0x0000001000188202 */ /* 0x084fe20000000f00 */
[----:B------:R-:W-:Y:S01]  /*07a0*/  @!P0 IMAD.MOV.U32 R25, RZ, RZ, R17 ;  /* 0x000000ffff198224 */ /* 0x000fe200078e0011 */
[----:B------:R-:W-:-:S03]  /*07b0*/  @!P0 IADD3 R22, P2, PT, R10, R16, RZ ;  /* 0x000000100a168210 */ /* 0x000fc60007f5e0ff */
[----:B------:R-:W-:-:S04]  /*07c0*/  @!P0 IMAD.WIDE.U32 R24, R4, 0x4, R24 ;  /* 0x0000000404188825 */ /* 0x000fc800078e0018 */
[----:B------:R-:W-:Y:S02]  /*07d0*/  @!P0 IMAD.X R23, R7, 0x1, R17, P2 ;  /* 0x0000000107178824 */ /* 0x000fe400010e0611 */
[----:B------:R0:W2:Y:S04]  /*07e0*/  @!P0 LDG.E R17, desc[UR6][R14.64+0x10] ;  /* 0x000010060e118981 */ /* 0x0000a8000c1e1900 */
[----:B------:R-:W2:Y:S04]  /*07f0*/  @!P0 LDG.E R24, desc[UR6][R24.64] ;  /* 0x0000000618188981 */ /* 0x000ea8000c1e1900 */
[----:B------:R-:W2:Y:S01]  /*0800*/  @!P0 LDG.E R21, desc[UR6][R22.64] ;  /* 0x0000000616158981 */ /* 0x000ea2000c1e1900 */
[----:B------:R-:W-:-:S02]  /*0810*/  IADD3 R11, PT, PT, R11, 0x8, RZ ;  /* 0x000000080b0b7810 */ /* 0x000fc40007ffe0ff */
[----:B0-----:R-:W-:Y:S02]  /*0820*/  IADD3 R14, P3, PT, R14, 0x20, RZ ;  /* 0x000000200e0e7810 */ /* 0x001fe40007f7e0ff */
[----:B------:R-:W-:Y:S01]  /*0830*/  IADD3 R10, P2, PT, R10, 0x20, RZ ;  /* 0x000000200a0a7810 */ /* 0x000fe20007f5e0ff */
[----:B------:R-:W-:Y:S01]  /*0840*/  VIADD R9, R9, 0x8 ;  /* 0x0000000809097836 */ /* 0x000fe20000000000 */
[----:B------:R-:W-:Y:S01]  /*0850*/  IADD3 R8, PT, PT, R8, 0x8, RZ ;  /* 0x0000000808087810 */ /* 0x000fe20007ffe0ff */
[----:B------:R-:W-:Y:S02]  /*0860*/  IMAD.X R15, RZ, RZ, R15, P3 ;  /* 0x000000ffff0f7224 */ /* 0x000fe400018e060f */
[----:B------:R-:W-:Y:S02]  /*0870*/  VIADD R6, R6, 0x8 ;  /* 0x0000000806067836 */ /* 0x000fe40000000000 */
[----:B------:R-:W-:Y:S02]  /*0880*/  IMAD.X R7, RZ, RZ, R7, P2 ;  /* 0x000000ffff077224 */ /* 0x000fe400010e0607 */
[----:B--2---:R-:W-:-:S05]  /*0890*/  @!P0 FFMA R17, R24, R17, R21 ;  /* 0x0000001118118223 */ /* 0x004fca0000000015 */
[----:B------:R1:W-:Y:S01]  /*08a0*/  @!P0 STG.E desc[UR6][R22.64], R17 ;  /* 0x0000001116008986 */ /* 0x0003e2000c101906 */
[----:B------:R-:W-:-:S13]  /*08b0*/  ISETP.NE.AND P0, PT, R11, RZ, PT ;  /* 0x000000ff0b00720c */ /* 0x000fda0003f05270 */
[----:B-1----:R-:W-:Y:S05]  /*08c0*/  @P0 BRA `(.L_x_34) ;  /* 0xfffffff800780947 */ /* 0x002fea000383ffff */
[----:B------:R-:W-:-:S07]  /*08d0*/  IADD3 R10, PT, PT, R9, -0x2, RZ ;  /* 0xfffffffe090a7810 */ /* 0x000fce0007ffe0ff */
.L_x_33:
[----:B------:R-:W-:-:S13]  /*08e0*/  ISETP.NE.AND P0, PT, R0, RZ, PT ;  /* 0x000000ff0000720c */ /* 0x000fda0003f05270 */
[----:B------:R-:W-:Y:S05]  /*08f0*/  @!P0 BRA `(.L_x_35) ;  /* 0x0000000400cc8947 */ /* 0x000fea0003800000 */
[----:B------:R-:W-:Y:S05]  /*0900*/  @!P1 BRA `(.L_x_36) ;  /* 0x0000000000f49947 */ /* 0x000fea0003800000 */
[----:B------:R-:W2:Y:S01]  /*0910*/  LDG.E.64 R8, desc[UR6][R12.64] ;  /* 0x000000060c087981 */ /* 0x000ea2000c1e1b00 */
[----:B------:R-:W0:Y:S01]  /*0920*/  LDC R11, c[0x0][0x384] ;  /* 0x0000e100ff0b7b82 */ /* 0x000e220000000800 */
[----:B------:R-:W-:-:S07]  /*0930*/  IMAD.IADD R16, R4, 0x1, R10 ;  /* 0x0000000104107824 */ /* 0x000fce00078e020a */
[----:B------:R-:W1:Y:S01]  /*0940*/  LDC.64 R6, c[0x0][0x388] ;  /* 0x0000e200ff067b82 */ /* 0x000e620000000a00 */
[----:B0-----:R-:W-:Y:S01]  /*0950*/  ISETP.GE.AND P0, PT, R16, R11, PT ;  /* 0x0000000b1000720c */ /* 0x001fe20003f06270 */
[----:B-1----:R-:W-:-:S12]  /*0960*/  IMAD.WIDE.U32 R6, R10, 0x4, R6 ;  /* 0x000000040a067825 */ /* 0x002fd800078e0006 */
[----:B------:R-:W-:Y:S02]  /*0970*/  @!P0 SHF.R.S32.HI R15, RZ, 0x1f, R5 ;  /* 0x0000001fff0f8819 */ /* 0x000fe40000011405 */
[----:B------:R-:W-:-:S04]  /*0980*/  @!P0 IADD3 R17, P2, PT, R10, R5, RZ ;  /* 0x000000050a118210 */ /* 0x000fc80007f5e0ff */
[----:B------:R-:W-:Y:S02]  /*0990*/  @!P0 LEA.HI.X.SX32 R15, R10, R15, 0x1, P2 ;  /* 0x0000000f0a0f8211 */ /* 0x000fe400010f0eff */
[----:B--2---:R-:W-:Y:S01]  /*09a0*/  @!P0 LEA R14, P2, R17, R8, 0x2 ;  /* 0x00000008110e8211 */ /* 0x004fe200078410ff */
[----:B------:R-:W-:-:S03]  /*09b0*/  @!P0 IMAD.WIDE.U32 R20, R4, 0x4, R8 ;  /* 0x0000000404148825 */ /* 0x000fc600078e0008 */
[----:B------:R-:W-:Y:S02]  /*09c0*/  @!P0 LEA.HI.X R15, R17, R9, R15, 0x2, P2 ;  /* 0x00000009110f8211 */ /* 0x000fe400010f140f */
[----:B------:R-:W2:Y:S04]  /*09d0*/  @!P0 LDG.E R17, desc[UR6][R6.64] ;  /* 0x0000000606118981 */ /* 0x000ea8000c1e1900 */
[----:B------:R-:W2:Y:S04]  /*09e0*/  @!P0 LDG.E R20, desc[UR6][R20.64] ;  /* 0x0000000614148981 */ /* 0x000ea8000c1e1900 */
[----:B------:R-:W2:Y:S01]  /*09f0*/  @!P0 LDG.E R19, desc[UR6][R14.64+-0x4] ;  /* 0xfffffc060e138981 */ /* 0x000ea2000c1e1900 */
[----:B------:R-:W-:-:S02]  /*0a00*/  IMAD.IADD R18, R10, 0x1, R5 ;  /* 0x000000010a127824 */ /* 0x000fc400078e0205 */
[----:B--2---:R-:W-:-:S05]  /*0a10*/  @!P0 FFMA R17, R20, R17, R19 ;  /* 0x0000001114118223 */ /* 0x004fca0000000013 */
[----:B------:R0:W-:Y:S04]  /*0a20*/  @!P0 STG.E desc[UR6][R14.64+-0x4], R17 ;  /* 0xfffffc110e008986 */ /* 0x0001e8000c101906 */
[----:B------:R-:W2:Y:S01]  /*0a30*/  @!P0 LDG.E.64 R8, desc[UR6][R12.64] ;  /* 0x000000060c088981 */ /* 0x000ea2000c1e1b00 */
[----:B------:R-:W-:-:S13]  /*0a40*/  ISETP.GE.AND P0, PT, R18, R11, PT ;  /* 0x0000000b1200720c */ /* 0x000fda0003f06270 */
[----:B------:R-:W3:Y:S01]  /*0a50*/  @!P0 LDG.E R25, desc[UR6][R6.64+0x4] ;  /* 0x0000040606198981 */ /* 0x000ee2000c1e1900 */
[----:B--2---:R-:W-:-:S04]  /*0a60*/  @!P0 IMAD.WIDE.U32 R22, R4, 0x4, R8 ;  /* 0x0000000404168825 */ /* 0x004fc800078e0008 */
[----:B------:R-:W-:Y:S02]  /*0a70*/  @!P0 IMAD.WIDE R18, R18, 0x4, R8 ;  /* 0x0000000412128825 */ /* 0x000fe400078e0208 */
[----:B------:R-:W3:Y:S04]  /*0a80*/  @!P0 LDG.E R22, desc[UR6][R22.64] ;  /* 0x0000000616168981 */ /* 0x000ee8000c1e1900 */
[----:B------:R-:W3:Y:S01]  /*0a90*/  @!P0 LDG.E R21, desc[UR6][R18.64] ;  /* 0x0000000612158981 */ /* 0x000ee2000c1e1900 */
[----:B0-----:R-:W-:Y:S01]  /*0aa0*/  IADD3 R14, PT, PT, R16, 0x2, RZ ;  /* 0x00000002100e7810 */ /* 0x001fe20007ffe0ff */
[----:B---3--:R-:W-:-:S05]  /*0ab0*/  @!P0 FFMA R25, R22, R25, R21 ;  /* 0x0000001916198223 */ /* 0x008fca0000000015 */
[----:B------:R0:W-:Y:S04]  /*0ac0*/  @!P0 STG.E desc[UR6][R18.64], R25 ;  /* 0x0000001912008986 */ /* 0x0001e8000c101906 */
[----:B------:R-:W2:Y:S01]  /*0ad0*/  @!P0 LDG.E.64 R8, desc[UR6][R12.64] ;  /* 0x000000060c088981 */ /* 0x000ea2000c1e1b00 */
[----:B------:R-:W-:-:S13]  /*0ae0*/  ISETP.GE.AND P0, PT, R14, R11, PT ;  /* 0x0000000b0e00720c */ /* 0x000fda0003f06270 */
[----:B------:R-:W-:-:S05]  /*0af0*/  @!P0 VIADD R14, R10, 0x2 ;  /* 0x000000020a0e8836 */ /* 0x000fca0000000000 */
        /* <DEDUP_REMOVED lines=8> */
[----:B0-----:R-:W2:Y:S01]  /*0b80*/  @!P0 LDG.E R19, desc[UR6][R14.64+-0x4] ;  /* 0xfffffc060e138981 */ /* 0x001ea2000c1e1900 */
[----:B------:R-:W-:-:S02]  /*0b90*/  VIADD R16, R16, 0x3 ;  /* 0x0000000310107836 */ /* 0x000fc40000000000 */
[----:B--2---:R-:W-:-:S05]  /*0ba0*/  @!P0 FFMA R17, R20, R17, R19 ;  /* 0x0000001114118223 */ /* 0x004fca0000000013 */
[----:B------:R0:W-:Y:S04]  /*0bb0*/  @!P0 STG.E desc[UR6][R14.64+-0x4], R17 ;  /* 0xfffffc110e008986 */ /* 0x0001e8000c101906 */
[----:B------:R0:W5:Y:S01]  /*0bc0*/  @!P0 LDG.E.64 R8, desc[UR6][R12.64] ;  /* 0x000000060c088981 */ /* 0x000162000c1e1b00 */
[----:B------:R-:W-:-:S13]  /*0bd0*/  ISETP.GE.AND P0, PT, R16, R11, PT ;  /* 0x0000000b1000720c */ /* 0x000fda0003f06270 */
[----:B0-----:R-:W-:Y:S05]  /*0be0*/  @P0 BRA `(.L_x_37) ;  /* 0x0000000000380947 */ /* 0x001fea0003800000 */
[----:B------:R-:W-:Y:S01]  /*0bf0*/  IADD3 R14, PT, PT, R10, 0x3, RZ ;  /* 0x000000030a0e7810 */ /* 0x000fe20007ffe0ff */
[----:B-----5:R-:W-:Y:S01]  /*0c00*/  IMAD.MOV.U32 R17, RZ, RZ, R9 ;  /* 0x000000ffff117224 */ /* 0x020fe200078e0009 */
[----:B------:R-:W2:Y:S02]  /*0c10*/  LDG.E R7, desc[UR6][R6.64+0xc] ;  /* 0x00000c0606077981 */ /* 0x000ea4000c1e1900 */
[----:B------:R-:W-:Y:S02]  /*0c20*/  SHF.R.S32.HI R16, RZ, 0x1f, R14 ;  /* 0x0000001fff107819 */ /* 0x000fe4000001140e */
[----:B------:R-:W-:-:S04]  /*0c30*/  IADD3 R11, P0, PT, R14, R5, RZ ;  /* 0x000000050e0b7210 */ /* 0x000fc80007f1e0ff */
[----:B------:R-:W-:Y:S01]  /*0c40*/  LEA.HI.X.SX32 R15, R5, R16, 0x1, P0 ;  /* 0x00000010050f7211 */ /* 0x000fe200000f0eff */
[----:B------:R-:W-:Y:S01]  /*0c50*/  IMAD.MOV.U32 R16, RZ, RZ, R8 ;  /* 0x000000ffff107224 */ /* 0x000fe200078e0008 */
[----:B------:R-:W-:-:S03]  /*0c60*/  LEA R14, P0, R11, R8, 0x2 ;  /* 0x000000080b0e7211 */ /* 0x000fc600078010ff */
[----:B------:R-:W-:Y:S01]  /*0c70*/  IMAD.WIDE.U32 R16, R4, 0x4, R16 ;  /* 0x0000000404107825 */ /* 0x000fe200078e0010 */
[----:B------:R-:W-:-:S05]  /*0c80*/  LEA.HI.X R15, R11, R9, R15, 0x2, P0 ;  /* 0x000000090b0f7211 */ /* 0x000fca00000f140f */
[----:B------:R-:W2:Y:S04]  /*0c90*/  LDG.E R16, desc[UR6][R16.64] ;  /* 0x0000000610107981 */ /* 0x000ea8000c1e1900 */
[----:B------:R-:W2:Y:S02]  /*0ca0*/  LDG.E R9, desc[UR6][R14.64+-0x4] ;  /* 0xfffffc060e097981 */ /* 0x000ea4000c1e1900 */
[----:B--2---:R-:W-:-:S05]  /*0cb0*/  FFMA R9, R16, R7, R9 ;  /* 0x0000000710097223 */ /* 0x004fca0000000009 */
[----:B------:R0:W-:Y:S02]  /*0cc0*/  STG.E desc[UR6][R14.64+-0x4], R9 ;  /* 0xfffffc090e007986 */ /* 0x0001e4000c101906 */
.L_x_37:
[----:B------:R-:W-:-:S07]  /*0cd0*/  IADD3 R10, PT, PT, R10, 0x4, RZ ;  /* 0x000000040a0a7810 */ /* 0x000fce0007ffe0ff */
.L_x_36:
[----:B------:R-:W-:-:S13]  /*0ce0*/  ISETP.NE.AND P0, PT, R2, RZ, PT ;  /* 0x000000ff0200720c */ /* 0x000fda0003f05270 */
[----:B------:R-:W-:Y:S05]  /*0cf0*/  @!P0 BRA `(.L_x_35) ;  /* 0x0000000000cc8947 */ /* 0x000fea0003800000 */
[----:B------:R-:W-:-:S13]  /*0d00*/  ISETP.NE.AND P0, PT, R2, 0x1, PT ;  /* 0x000000010200780c */ /* 0x000fda0003f05270 */
[----:B------:R-:W-:Y:S05]  /*0d10*/  @!P0 BRA `(.L_x_38) ;  /* 0x0000000000748947 */ /* 0x000fea0003800000 */
[----:B------:R-:W2:Y:S01]  /*0d20*/  LDG.E.64 R6, desc[UR6][R12.64] ;  /* 0x000000060c067981 */ /* 0x000ea2000c1e1b00 */
[----:B------:R-:W1:Y:S01]  /*0d30*/  LDC R18, c[0x0][0x384] ;  /* 0x0000e100ff127b82 */ /* 0x000e620000000800 */
[----:B------:R-:W-:-:S07]  /*0d40*/  IMAD.IADD R11, R4, 0x1, R10 ;  /* 0x00000001040b7824 */ /* 0x000fce00078e020a */
[----:B0----5:R-:W0:Y:S01]  /*0d50*/  LDC.64 R8, c[0x0][0x388] ;  /* 0x0000e200ff087b82 */ /* 0x021e220000000a00 */
[----:B-1----:R-:W-:Y:S01]  /*0d60*/  ISETP.GE.AND P0, PT, R11, R18, PT ;  /* 0x000000120b00720c */ /* 0x002fe20003f06270 */
[----:B0-----:R-:W-:-:S12]  /*0d70*/  IMAD.WIDE.U32 R8, R10, 0x4, R8 ;  /* 0x000000040a087825 */ /* 0x001fd800078e0008 */
        /* <DEDUP_REMOVED lines=8> */
[----:B------:R-:W2:Y:S02]  /*0e00*/  @!P0 LDG.E R19, desc[UR6][R14.64+-0x4] ;  /* 0xfffffc060e138981 */ /* 0x000ea4000c1e1900 */
[----:B--2---:R-:W-:Y:S01]  /*0e10*/  @!P0 FFMA R11, R16, R11, R19 ;  /* 0x0000000b100b8223 */ /* 0x004fe20000000013 */
[----:B------:R-:W-:-:S04]  /*0e20*/  IMAD.IADD R19, R10, 0x1, R5 ;  /* 0x000000010a137824 */ /* 0x000fc800078e0205 */
[----:B------:R0:W-:Y:S04]  /*0e30*/  @!P0 STG.E desc[UR6][R14.64+-0x4], R11 ;  /* 0xfffffc0b0e008986 */ /* 0x0001e8000c101906 */
[----:B------:R0:W5:Y:S01]  /*0e40*/  @!P0 LDG.E.64 R6, desc[UR6][R12.64] ;  /* 0x000000060c068981 */ /* 0x000162000c1e1b00 */
[----:B------:R-:W-:-:S13]  /*0e50*/  ISETP.GE.AND P0, PT, R19, R18, PT ;  /* 0x000000121300720c */ /* 0x000fda0003f06270 */
[----:B0-----:R-:W-:Y:S05]  /*0e60*/  @P0 BRA `(.L_x_39) ;  /* 0x00000000001c0947 */ /* 0x001fea0003800000 */
[--C-:B-----5:R-:W-:Y:S01]  /*0e70*/  IMAD.WIDE.U32 R14, R4, 0x4, R6.reuse ;  /* 0x00000004040e7825 */ /* 0x120fe200078e0006 */
[----:B------:R-:W2:Y:S03]  /*0e80*/  LDG.E R9, desc[UR6][R8.64+0x4] ;  /* 0x0000040608097981 */ /* 0x000ea6000c1e1900 */
[----:B------:R-:W-:Y:S02]  /*0e90*/  IMAD.WIDE R6, R19, 0x4, R6 ;  /* 0x0000000413067825 */ /* 0x000fe400078e0206 */
[----:B------:R-:W2:Y:S04]  /*0ea0*/  LDG.E R14, desc[UR6][R14.64] ;  /* 0x000000060e0e7981 */ /* 0x000ea8000c1e1900 */
[----:B------:R-:W2:Y:S02]  /*0eb0*/  LDG.E R11, desc[UR6][R6.64] ;  /* 0x00000006060b7981 */ /* 0x000ea4000c1e1900 */
[----:B--2---:R-:W-:-:S05]  /*0ec0*/  FFMA R11, R14, R9, R11 ;  /* 0x000000090e0b7223 */ /* 0x004fca000000000b */
[----:B------:R0:W-:Y:S02]  /*0ed0*/  STG.E desc[UR6][R6.64], R11 ;  /* 0x0000000b06007986 */ /* 0x0001e4000c101906 */
.L_x_39:
[----:B------:R-:W-:-:S07]  /*0ee0*/  IADD3 R10, PT, PT, R10, 0x2, RZ ;  /* 0x000000020a0a7810 */ /* 0x000fce0007ffe0ff */
.L_x_38:
[----:B-----5:R-:W1:Y:S01]  /*0ef0*/  LDC R8, c[0x0][0x390] ;  /* 0x0000e400ff087b82 */ /* 0x020e620000000800 */
[----:B0-----:R-:W-:-:S07]  /*0f00*/  IMAD.IADD R6, R4, 0x1, R10 ;  /* 0x0000000104067824 */ /* 0x001fce00078e020a */
[----:B------:R-:W0:Y:S01]  /*0f10*/  LDC R7, c[0x0][0x384] ;  /* 0x0000e100ff077b82 */ /* 0x000e220000000800 */
[----:B-1----:R-:W-:-:S04]  /*0f20*/  LOP3.LUT P0, RZ, R8, 0x1, RZ, 0xc0, !PT ;  /* 0x0000000108ff7812 */ /* 0x002fc8000780c0ff */
[----:B0-----:R-:W-:-:S13]  /*0f30*/  ISETP.GE.OR P0, PT, R6, R7, !P0 ;  /* 0x000000070600720c */ /* 0x001fda0004706670 */
[----:B------:R-:W-:Y:S05]  /*0f40*/  @P0 BRA `(.L_x_35) ;  /* 0x0000000000380947 */ /* 0x000fea0003800000 */
[----:B------:R-:W2:Y:S01]  /*0f50*/  LDG.E.64 R8, desc[UR6][R12.64] ;  /* 0x000000060c087981 */ /* 0x000ea2000c1e1b00 */
[----:B------:R-:W0:Y:S01]  /*0f60*/  LDC.64 R14, c[0x0][0x388] ;  /* 0x0000e200ff0e7b82 */ /* 0x000e220000000a00 */
[----:B------:R-:W-:Y:S02]  /*0f70*/  SHF.R.S32.HI R6, RZ, 0x1f, R10 ;  /* 0x0000001fff067819 */ /* 0x000fe4000001140a */
[----:B------:R-:W-:-:S04]  /*0f80*/  IADD3 R7, P0, PT, R10, R5, RZ ;  /* 0x000000050a077210 */ /* 0x000fc80007f1e0ff */
[----:B------:R-:W-:Y:S01]  /*0f90*/  LEA.HI.X.SX32 R16, R5, R6, 0x1, P0 ;  /* 0x0000000605107211 */ /* 0x000fe200000f0eff */
[----:B0-----:R-:W-:-:S06]  /*0fa0*/  IMAD.WIDE.U32 R14, R10, 0x4, R14 ;  /* 0x000000040a0e7825 */ /* 0x001fcc00078e000e */
[----:B------:R-:W3:Y:S01]  /*0fb0*/  LDG.E R15, desc[UR6][R14.64] ;  /* 0x000000060e0f7981 */ /* 0x000ee2000c1e1900 */
[----:B--2---:R-:W-:Y:S01]  /*0fc0*/  LEA R6, P0, R7, R8, 0x2 ;  /* 0x0000000807067211 */ /* 0x004fe200078010ff */
[----:B------:R-:W-:-:S03]  /*0fd0*/  IMAD.WIDE.U32 R10, R4, 0x4, R8 ;  /* 0x00000004040a7825 */ /* 0x000fc600078e0008 */
[----:B------:R-:W-:-:S03]  /*0fe0*/  LEA.HI.X R7, R7, R9, R16, 0x2, P0 ;  /* 0x0000000907077211 */ /* 0x000fc600000f1410 */
[----:B------:R-:W3:Y:S04]  /*0ff0*/  LDG.E R10, desc[UR6][R10.64] ;  /* 0x000000060a0a7981 */ /* 0x000ee8000c1e1900 */
[----:B------:R-:W3:Y:S02]  /*1000*/  LDG.E R9, desc[UR6][R6.64+-0x4] ;  /* 0xfffffc0606097981 */ /* 0x000ee4000c1e1900 */
[----:B---3--:R-:W-:-:S05]  /*1010*/  FFMA R9, R10, R15, R9 ;  /* 0x0000000f0a097223 */ /* 0x008fca0000000009 */
[----:B------:R1:W-:Y:S02]  /*1020*/  STG.E desc[UR6][R6.64+-0x4], R9 ;  /* 0xfffffc0906007986 */ /* 0x0003e4000c101906 */
.L_x_35:
[----:B------:R-:W-:-:S13]  /*1030*/  ISETP.GE.AND P0, PT, R5, 0x2, PT ;  /* 0x000000020500780c */ /* 0x000fda0003f06270 */
[----:B------:R-:W-:Y:S05]  /*1040*/  @!P0 EXIT ;  /* 0x000000000000894d */ /* 0x000fea0003800000 */
[----:B------:R-:W-:Y:S05]  /*1050*/  BRA `(.L_x_40) ;  /* 0xfffffff000507947 */ /* 0x000fea000383ffff */
.L_x_41:
        /* <DEDUP_REMOVED lines=10> */
.L_x_125:


//--------------------- .text._Z18CommunicationPhaseiPbPiS0_PfS1_ii --------------------------
	.section	.text._Z18CommunicationPhaseiPbPiS0_PfS1_ii,"ax",@progbits
	.align	128
        .global         _Z18CommunicationPhaseiPbPiS0_PfS1_ii
        .type           _Z18CommunicationPhaseiPbPiS0_PfS1_ii,@function
        .size           _Z18CommunicationPhaseiPbPiS0_PfS1_ii,(.L_x_126 - _Z18CommunicationPhaseiPbPiS0_PfS1_ii)
        .other          _Z18CommunicationPhaseiPbPiS0_PfS1_ii,@"STO_CUDA_ENTRY STV_DEFAULT"
_Z18CommunicationPhaseiPbPiS0_PfS1_ii:
.text._Z18CommunicationPhaseiPbPiS0_PfS1_ii:
        /* <DEDUP_REMOVED lines=8> */
[----:B------:R-:W0:Y:S01]  /*0080*/  LDC.64 R2, c[0x0][0x390] ;  /* 0x0000e400ff027b82 */ /* 0x000e220000000a00 */
[----:B------:R-:W1:Y:S01]  /*0090*/  LDCU.64 UR4, c[0x0][0x358] ;  /* 0x00006b00ff0477ac */ /* 0x000e620008000a00 */
[----:B------:R-:W2:Y:S01]  /*00a0*/  LDCU.64 UR6, c[0x0][0x388] ;  /* 0x00007100ff0677ac */ /* 0x000ea20008000a00 */
[----:B0-----:R-:W-:-:S06]  /*00b0*/  IMAD.WIDE R2, R9, 0x4, R2 ;  /* 0x0000000409027825 */ /* 0x001fcc00078e0202 */
[----:B-1----:R-:W2:Y:S02]  /*00c0*/  LDG.E R2, desc[UR4][R2.64] ;  /* 0x0000000402027981 */ /* 0x002ea4000c1e1900 */
[----:B--2---:R-:W-:-:S04]  /*00d0*/  IADD3 R4, P0, PT, R2, UR6, RZ ;  /* 0x0000000602047c10 */ /* 0x004fc8000ff1e0ff */
[----:B------:R-:W-:-:S05]  /*00e0*/  LEA.HI.X.SX32 R5, R2, UR7, 0x1, P0 ;  /* 0x0000000702057c11 */ /* 0x000fca00080f0eff */
[----:B------:R-:W2:Y:S02]  /*00f0*/  LDG.E.U8 R4, desc[UR4][R4.64] ;  /* 0x0000000404047981 */ /* 0x000ea4000c1e1100 */
[----:B--2---:R-:W-:-:S13]  /*0100*/  ISETP.NE.AND P0, PT, R4, RZ, PT ;  /* 0x000000ff0400720c */ /* 0x004fda0003f05270 */
[----:B------:R-:W-:Y:S05]  /*0110*/  @!P0 EXIT ;  /* 0x000000000000894d */ /* 0x000fea0003800000 */
[----:B------:R-:W0:Y:S08]  /*0120*/  LDC.64 R4, c[0x0][0x398] ;  /* 0x0000e600ff047b82 */ /* 0x000e300000000a00 */
[----:B------:R-:W1:Y:S08]  /*0130*/  LDC.64 R6, c[0x0][0x3a0] ;  /* 0x0000e800ff067b82 */ /* 0x000e700000000a00 */
[----:B------:R-:W2:Y:S01]  /*0140*/  LDC.64 R2, c[0x0][0x3b0] ;  /* 0x0000ec00ff027b82 */ /* 0x000ea20000000a00 */
[----:B0-----:R-:W-:-:S05]  /*0150*/  IMAD.WIDE R4, R9, 0x4, R4 ;  /* 0x0000000409047825 */ /* 0x001fca00078e0204 */
[----:B------:R-:W3:Y:S01]  /*0160*/  LDG.E R0, desc[UR4][R4.64] ;  /* 0x0000000404007981 */ /* 0x000ee2000c1e1900 */
[----:B-1----:R-:W-:-:S06]  /*0170*/  IMAD.WIDE R6, R9, 0x4, R6 ;  /* 0x0000000409067825 */ /* 0x002fcc00078e0206 */
[----:B------:R0:W4:Y:S01]  /*0180*/  LDG.E R7, desc[UR4][R6.64] ;  /* 0x0000000406077981 */ /* 0x000122000c1e1900 */
[----:B--2---:R-:W-:Y:S02]  /*0190*/  IABS R11, R3 ;  /* 0x00000003000b7213 */ /* 0x004fe40000000000 */
[----:B------:R-:W-:Y:S02]  /*01a0*/  ISETP.GE.AND P2, PT, R2, RZ, PT ;  /* 0x000000ff0200720c */ /* 0x000fe40003f46270 */
[----:B------:R-:W1:Y:S01]  /*01b0*/  I2F.RP R10, R11 ;  /* 0x0000000b000a7306 */ /* 0x000e620000209400 */
[----:B0-----:R-:W-:-:S07]  /*01c0*/  IABS R6, R2 ;  /* 0x0000000200067213 */ /* 0x001fce0000000000 */
[----:B-1----:R-:W0:Y:S02]  /*01d0*/  MUFU.RCP R10, R10 ;  /* 0x0000000a000a7308 */ /* 0x002e240000001000 */
[----:B0-----:R-:W-:-:S06]  /*01e0*/  VIADD R8, R10, 0xffffffe ;  /* 0x0ffffffe0a087836 */ /* 0x001fcc0000000000 */
[----:B------:R0:W1:Y:S02]  /*01f0*/  F2I.FTZ.U32.TRUNC.NTZ R9, R8 ;  /* 0x0000000800097305 */ /* 0x000064000021f000 */
[----:B0-----:R-:W-:Y:S01]  /*0200*/  IMAD.MOV.U32 R8, RZ, RZ, RZ ;  /* 0x000000ffff087224 */ /* 0x001fe200078e00ff */
[----:B-1----:R-:W-:-:S05]  /*0210*/  IADD3 R4, PT, PT, RZ, -R9, RZ ;  /* 0x80000009ff047210 */ /* 0x002fca0007ffe0ff */
[----:B------:R-:W-:-:S04]  /*0220*/  IMAD R5, R4, R11, RZ ;  /* 0x0000000b04057224 */ /* 0x000fc800078e02ff */
[----:B------:R-:W-:Y:S02]  /*0230*/  IMAD.HI.U32 R9, R9, R5, R8 ;  /* 0x0000000509097227 */ /* 0x000fe400078e0008 */
[----:B------:R-:W0:Y:S04]  /*0240*/  LDC.64 R4, c[0x0][0x3a8] ;  /* 0x0000ea00ff047b82 */ /* 0x000e280000000a00 */
[----:B------:R-:W-:-:S05]  /*0250*/  IMAD.HI.U32 R9, R9, R6, RZ ;  /* 0x0000000609097227 */ /* 0x000fca00078e00ff */
[----:B------:R-:W-:-:S05]  /*0260*/  IADD3 R9, PT, PT, -R9, RZ, RZ ;  /* 0x000000ff09097210 */ /* 0x000fca0007ffe1ff */
[----:B------:R-:W-:-:S05]  /*0270*/  IMAD R6, R11, R9, R6 ;  /* 0x000000090b067224 */ /* 0x000fca00078e0206 */
[----:B------:R-:W-:-:S13]  /*0280*/  ISETP.GT.U32.AND P0, PT, R11, R6, PT ;  /* 0x000000060b00720c */ /* 0x000fda0003f04070 */
[----:B------:R-:W-:Y:S01]  /*0290*/  @!P0 IMAD.IADD R6, R6, 0x1, -R11 ;  /* 0x0000000106068824 */ /* 0x000fe200078e0a0b */
[----:B------:R-:W-:-:S04]  /*02a0*/  ISETP.NE.AND P0, PT, R3, RZ, PT ;  /* 0x000000ff0300720c */ /* 0x000fc80003f05270 */
[----:B------:R-:W-:-:S13]  /*02b0*/  ISETP.GT.U32.AND P1, PT, R11, R6, PT ;  /* 0x000000060b00720c */ /* 0x000fda0003f24070 */
[----:B------:R-:W-:-:S05]  /*02c0*/  @!P1 IADD3 R6, PT, PT, R6, -R11, RZ ;  /* 0x8000000b06069210 */ /* 0x000fca0007ffe0ff */
[----:B------:R-:W-:Y:S01]  /*02d0*/  @!P2 IMAD.MOV R6, RZ, RZ, -R6 ;  /* 0x000000ffff06a224 */ /* 0x000fe200078e0a06 */
[----:B------:R-:W-:-:S05]  /*02e0*/  @!P0 LOP3.LUT R6, RZ, R3, RZ, 0x33, !PT ;  /* 0x00000003ff068212 */ /* 0x000fca00078e33ff */
[----:B---3--:R-:W-:-:S04]  /*02f0*/  IMAD R3, R0, R3, R6 ;  /* 0x0000000300037224 */ /* 0x008fc800078e0206 */
[----:B0-----:R-:W-:-:S05]  /*0300*/  IMAD.WIDE R2, R3, 0x4, R4 ;  /* 0x0000000403027825 */ /* 0x001fca00078e0204 */
[----:B----4-:R-:W-:Y:S01]  /*0310*/  REDG.E.ADD.F32.FTZ.RN.STRONG.GPU desc[UR4][R2.64], R7 ;  /* 0x00000007020079a6 */ /* 0x010fe2000c12f304 */
[----:B------:R-:W-:Y:S05]  /*0320*/  EXIT ;  /* 0x000000000000794d */ /* 0x000fea0003800000 */
.L_x_42:
        /* <DEDUP_REMOVED lines=13> */
.L_x_126:


//--------------------- .text._Z21NeuronTimestepNoWriteiiPfS_S_PbS_ii --------------------------
	.section	.text._Z21NeuronTimestepNoWriteiiPfS_S_PbS_ii,"ax",@progbits
	.align	128
        .global         _Z21NeuronTimestepNoWriteiiPfS_S_PbS_ii
        .type           _Z21NeuronTimestepNoWriteiiPfS_S_PbS_ii,@function
        .size           _Z21NeuronTimestepNoWriteiiPfS_S_PbS_ii,(.L_x_121 - _Z21NeuronTimestepNoWriteiiPfS_S_PbS_ii)
        .other          _Z21NeuronTimestepNoWriteiiPfS_S_PbS_ii,@"STO_CUDA_ENTRY STV_DEFAULT"
_Z21NeuronTimestepNoWriteiiPfS_S_PbS_ii:
.text._Z21NeuronTimestepNoWriteiiPfS_S_PbS_ii:
[----:B------:R-:W-:Y:S01]  /*0000*/  LDC R1, c[0x0][0x37c] ;  /* 0x0000df00ff017b82 */ /* 0x000fe20000000800 */
[----:B------:R-:W0:Y:S01]  /*0010*/  S2R R20, SR_TID.X ;  /* 0x0000000000147919 */ /* 0x000e220000002100 */
[----:B------:R-:W0:Y:S01]  /*0020*/  LDCU UR4, c[0x0][0x360] ;  /* 0x00006c00ff0477ac */ /* 0x000e220008000800 */
[----:B------:R-:W0:Y:S01]  /*0030*/  S2R R3, SR_CTAID.X ;  /* 0x0000000000037919 */ /* 0x000e220000002500 */
[----:B------:R-:W1:Y:S01]  /*0040*/  LDCU UR5, c[0x0][0x384] ;  /* 0x00007080ff0577ac */ /* 0x000e620008000800 */
[----:B------:R-:W2:Y:S01]  /*0050*/  LDCU.64 UR6, c[0x0][0x358] ;  /* 0x00006b00ff0677ac */ /* 0x000ea20008000a00 */
[----:B0-----:R-:W-:Y:S01]  /*0060*/  IMAD R20, R3, UR4, R20 ;  /* 0x0000000403147c24 */ /* 0x001fe2000f8e0214 */
[----:B------:R-:W-:-:S04]  /*0070*/  UMOV UR4, URZ ;  /* 0x000000ff00047c82 */ /* 0x000fc80008000000 */
[----:B-1----:R-:W-:-:S13]  /*0080*/  ISETP.GE.AND P0, PT, R20, UR5, PT ;  /* 0x0000000514007c0c */ /* 0x002fda000bf06270 */
[----:B--2---:R-:W-:Y:S05]  /*0090*/  @P0 BRA `(.L_x_43) ;  /* 0x00000010005c0947 */ /* 0x004fea0003800000 */
[----:B------:R-:W0:Y:S01]  /*00a0*/  LDC.64 R4, c[0x0][0x3b0] ;  /* 0x0000ec00ff047b82 */ /* 0x000e220000000a00 */
[----:B------:R-:W1:Y:S07]  /*00b0*/  LDCU.64 UR8, c[0x0][0x3a0] ;  /* 0x00007400ff0877ac */ /* 0x000e6e0008000a00 */
[----:B------:R-:W2:Y:S08]  /*00c0*/  LDC.64 R16, c[0x0][0x388] ;  /* 0x0000e200ff107b82 */ /* 0x000eb00000000a00 */
[----:B------:R-:W3:Y:S01]  /*00d0*/  LDC.64 R14, c[0x0][0x390] ;  /* 0x0000e400ff0e7b82 */ /* 0x000ee20000000a00 */
[----:B-1----:R-:W-:-:S04]  /*00e0*/  IADD3 R18, P2, PT, R20, UR8, RZ ;  /* 0x0000000814127c10 */ /* 0x002fc8000ff5e0ff */
[----:B------:R-:W-:Y:S02]  /*00f0*/  LEA.HI.X.SX32 R19, R20, UR9, 0x1, P2 ;  /* 0x0000000914137c11 */ /* 0x000fe400090f0eff */
[----:B0-----:R-:W-:Y:S02]  /*0100*/  IABS R7, R5 ;  /* 0x0000000500077213 */ /* 0x001fe40000000000 */
[----:B------:R-:W-:Y:S01]  /*0110*/  ISETP.GE.AND P1, PT, R4, RZ, PT ;  /* 0x000000ff0400720c */ /* 0x000fe20003f26270 */
[----:B------:R0:W-:Y:S01]  /*0120*/  STG.E.U8 desc[UR6][R18.64], RZ ;  /* 0x000000ff12007986 */ /* 0x0001e2000c101106 */
[----:B------:R-:W1:Y:S01]  /*0130*/  I2F.RP R0, R7 ;  /* 0x0000000700007306 */ /* 0x000e620000209400 */
[----:B--2---:R-:W-:-:S05]  /*0140*/  IMAD.WIDE R16, R20, 0x4, R16 ;  /* 0x0000000414107825 */ /* 0x004fca00078e0210 */
[----:B------:R-:W2:Y:S01]  /*0150*/  LDG.E R12, desc[UR6][R16.64] ;  /* 0x00000006100c7981 */ /* 0x000ea2000c1e1900 */
[----:B---3--:R-:W-:Y:S01]  /*0160*/  IMAD.WIDE R14, R20, 0x4, R14 ;  /* 0x00000004140e7825 */ /* 0x008fe200078e020e */
[----:B-1----:R-:W1:Y:S03]  /*0170*/  MUFU.RCP R0, R0 ;  /* 0x0000000000007308 */ /* 0x002e660000001000 */
[----:B-1----:R-:W-:-:S05]  /*0180*/  VIADD R2, R0, 0xffffffe ;  /* 0x0ffffffe00027836 */ /* 0x002fca0000000000 */
[----:B------:R1:W3:Y:S02]  /*0190*/  F2I.FTZ.U32.TRUNC.NTZ R3, R2 ;  /* 0x0000000200037305 */ /* 0x0002e4000021f000 */
[----:B-1----:R-:W-:Y:S02]  /*01a0*/  IMAD.MOV.U32 R2, RZ, RZ, RZ ;  /* 0x000000ffff027224 */ /* 0x002fe400078e00ff */
[----:B---3--:R-:W-:-:S04]  /*01b0*/  IMAD.MOV R6, RZ, RZ, -R3 ;  /* 0x000000ffff067224 */ /* 0x008fc800078e0a03 */
[----:B------:R-:W-:Y:S01]  /*01c0*/  IMAD R9, R6, R7, RZ ;  /* 0x0000000706097224 */ /* 0x000fe200078e02ff */
[----:B------:R-:W-:-:S03]  /*01d0*/  IABS R6, R4 ;  /* 0x0000000400067213 */ /* 0x000fc60000000000 */
[----:B------:R-:W-:Y:S02]  /*01e0*/  IMAD.HI.U32 R3, R3, R9, R2 ;  /* 0x0000000903037227 */ /* 0x000fe400078e0002 */
[----:B------:R-:W1:Y:S04]  /*01f0*/  LDC.64 R8, c[0x0][0x398] ;  /* 0x0000e600ff087b82 */ /* 0x000e680000000a00 */
[----:B------:R-:W-:-:S05]  /*0200*/  IMAD.HI.U32 R3, R3, R6, RZ ;  /* 0x0000000603037227 */ /* 0x000fca00078e00ff */
[----:B------:R-:W-:-:S05]  /*0210*/  IADD3 R3, PT, PT, -R3, RZ, RZ ;  /* 0x000000ff03037210 */ /* 0x000fca0007ffe1ff */
[C---:B------:R-:W-:Y:S02]  /*0220*/  IMAD R0, R7.reuse, R3, R6 ;  /* 0x0000000307007224 */ /* 0x040fe400078e0206 */
[----:B------:R-:W3:Y:S03]  /*0230*/  LDC.64 R2, c[0x0][0x3a8] ;  /* 0x0000ea00ff027b82 */ /* 0x000ee60000000a00 */
[----:B------:R-:W-:-:S13]  /*0240*/  ISETP.GT.U32.AND P0, PT, R7, R0, PT ;  /* 0x000000000700720c */ /* 0x000fda0003f04070 */
[----:B------:R-:W-:-:S05]  /*0250*/  @!P0 IMAD.IADD R0, R0, 0x1, -R7 ;  /* 0x0000000100008824 */ /* 0x000fca00078e0a07 */
[----:B------:R-:W-:-:S13]  /*0260*/  ISETP.GT.U32.AND P0, PT, R7, R0, PT ;  /* 0x000000000700720c */ /* 0x000fda0003f04070 */
[----:B------:R-:W-:Y:S01]  /*0270*/  @!P0 IMAD.IADD R0, R0, 0x1, -R7 ;  /* 0x0000000100008824 */ /* 0x000fe200078e0a07 */
[----:B------:R-:W-:Y:S01]  /*0280*/  ISETP.NE.AND P0, PT, R5, RZ, PT ;  /* 0x000000ff0500720c */ /* 0x000fe20003f05270 */
[----:B------:R-:W4:Y:S02]  /*0290*/  LDG.E R7, desc[UR6][R14.64] ;  /* 0x000000060e077981 */ /* 0x000f24000c1e1900 */
[----:B------:R-:W-:-:S10]  /*02a0*/  @!P1 IMAD.MOV R0, RZ, RZ, -R0 ;  /* 0x000000ffff009224 */ /* 0x000fd400078e0a00 */
[----:B------:R-:W-:-:S05]  /*02b0*/  @!P0 LOP3.LUT R0, RZ, R5, RZ, 0x33, !PT ;  /* 0x00000005ff008212 */ /* 0x000fca00078e33ff */
[----:B------:R-:W-:-:S04]  /*02c0*/  IMAD R5, R20, R5, R0 ;  /* 0x0000000514057224 */ /* 0x000fc800078e0200 */
[----:B-1----:R-:W-:-:S05]  /*02d0*/  IMAD.WIDE R8, R5, 0x4, R8 ;  /* 0x0000000405087825 */ /* 0x002fca00078e0208 */
[----:B------:R-:W5:Y:S01]  /*02e0*/  LDG.E R11, desc[UR6][R8.64] ;  /* 0x00000006080b7981 */ /* 0x000f62000c1e1900 */
[----:B---3--:R-:W-:-:S05]  /*02f0*/  IMAD.WIDE R20, R20, 0x4, R2 ;  /* 0x0000000414147825 */ /* 0x008fca00078e0202 */
[----:B------:R-:W3:Y:S01]  /*0300*/  LDG.E R0, desc[UR6][R20.64] ;  /* 0x0000000614007981 */ /* 0x000ee2000c1e1900 */
[----:B------:R-:W1:Y:S01]  /*0310*/  MUFU.RCP64H R27, 100 ;  /* 0x40590000001b7908 */ /* 0x000e620000001800 */
[----:B------:R-:W-:Y:S02]  /*0320*/  HFMA2 R2, -RZ, RZ, 0, 0 ;  /* 0x00000000ff027431 */ /* 0x000fe400000001ff */
[----:B------:R-:W-:Y:S02]  /*0330*/  IMAD.MOV.U32 R3, RZ, RZ, 0x40590000 ;  /* 0x40590000ff037424 */ /* 0x000fe400078e00ff */
[----:B------:R-:W-:Y:S01]  /*0340*/  IMAD.MOV.U32 R26, RZ, RZ, 0x1 ;  /* 0x00000001ff1a7424 */ /* 0x000fe200078e00ff */
[----:B------:R-:W-:Y:S01]  /*0350*/  UMOV UR8, 0x66666666 ;  /* 0x6666666600087882 */ /* 0x000fe20000000000 */
[----:B------:R-:W-:-:S04]  /*0360*/  UMOV UR9, 0x3fe66666 ;  /* 0x3fe6666600097882 */ /* 0x000fc80000000000 */
[----:B-1----:R-:W-:-:S08]  /*0370*/  DFMA R28, R26, -R2, 1 ;  /* 0x3ff000001a1c742b */ /* 0x002fd00000000802 */
[----:B------:R-:W-:-:S08]  /*0380*/  DFMA R30, R28, R28, R28 ;  /* 0x0000001c1c1e722b */ /* 0x000fd0000000001c */
[----:B------:R-:W-:-:S08]  /*0390*/  DFMA R26, R26, R30, R26 ;  /* 0x0000001e1a1a722b */ /* 0x000fd0000000001a */
[----:B------:R-:W-:-:S08]  /*03a0*/  DFMA R2, R26, -R2, 1 ;  /* 0x3ff000001a02742b */ /* 0x000fd00000000802 */
[----:B------:R-:W-:Y:S01]  /*03b0*/  DFMA R2, R26, R2, R26 ;  /* 0x000000021a02722b */ /* 0x000fe2000000001a */
[----:B------:R-:W-:Y:S01]  /*03c0*/  BSSY.RECONVERGENT B0, `(.L_x_44) ;  /* 0x0000016000007945 */ /* 0x000fe20003800200 */
[----:B--2---:R-:W-:-:S04]  /*03d0*/  FADD R10, R12, 60 ;  /* 0x427000000c0a7421 */ /* 0x004fc80000000000 */
[----:B------:R-:W1:Y:S01]  /*03e0*/  F2F.F64.F32 R24, R10 ;  /* 0x0000000a00187310 */ /* 0x000e620000201800 */
[----:B------:R-:W-:-:S07]  /*03f0*/  FADD R6, R12, 40 ;  /* 0x422000000c067421 */ /* 0x000fce0000000000 */
[----:B------:R-:W-:Y:S01]  /*0400*/  F2F.F64.F32 R22, R6 ;  /* 0x0000000600167310 */ /* 0x000fe20000201800 */
[----:B-1----:R-:W-:-:S07]  /*0410*/  DMUL R28, R24, UR8 ;  /* 0x00000008181c7c28 */ /* 0x002fce0008000000 */
[----:B----4-:R-:W1:Y:S02]  /*0420*/  F2F.F64.F32 R4, R7 ;  /* 0x0000000700047310 */ /* 0x010e640000201800 */
[----:B-1----:R-:W-:-:S06]  /*0430*/  DFMA R4, R28, R22, -R4 ;  /* 0x000000161c04722b */ /* 0x002fcc0000000804 */
[----:B-----5:R-:W1:Y:S08]  /*0440*/  F2F.F64.F32 R24, R11 ;  /* 0x0000000b00187310 */ /* 0x020e700000201800 */
[----:B---3--:R-:W2:Y:S01]  /*0450*/  F2F.F64.F32 R22, R0 ;  /* 0x0000000000167310 */ /* 0x008ea20000201800 */
[----:B-1----:R-:W-:-:S08]  /*0460*/  DADD R4, R4, R24 ;  /* 0x0000000004047229 */ /* 0x002fd00000000018 */
[----:B--2---:R-:W-:-:S08]  /*0470*/  DADD R26, R4, R22 ;  /* 0x00000000041a7229 */ /* 0x004fd00000000016 */
[----:B------:R-:W-:-:S08]  /*0480*/  DMUL R32, R26, R2 ;  /* 0x000000021a207228 */ /* 0x000fd00000000000 */
[----:B------:R-:W-:-:S08]  /*0490*/  DFMA R4, R32, -100, R26 ;  /* 0xc05900002004782b */ /* 0x000fd0000000001a */
[----:B------:R-:W-:Y:S01]  /*04a0*/  DFMA R32, R2, R4, R32 ;  /* 0x000000040220722b */ /* 0x000fe20000000020 */
[----:B------:R-:W-:-:S09]  /*04b0*/  FSETP.GEU.AND P1, PT, |R27|, 6.5827683646048100446e-37, PT ;  /* 0x036000001b00780b */ /* 0x000fd20003f2e200 */
[----:B------:R-:W-:-:S05]  /*04c0*/  FFMA R2, RZ, 3.390625, R33 ;  /* 0x40590000ff027823 */ /* 0x000fca0000000021 */
[----:B------:R-:W-:-:S13]  /*04d0*/  FSETP.GT.AND P0, PT, |R2|, 1.469367938527859385e-39, PT ;  /* 0x001000000200780b */ /* 0x000fda0003f04200 */
[----:B0-----:R-:W-:Y:S05]  /*04e0*/  @P0 BRA P1, `(.L_x_45) ;  /* 0x00000000000c0947 */ /* 0x001fea0000800000 */
[----:B------:R-:W-:Y:S01]  /*04f0*/  IMAD.MOV.U32 R23, RZ, RZ, 0x40590000 ;  /* 0x40590000ff177424 */ /* 0x000fe200078e00ff */
[----:B------:R-:W-:-:S07]  /*0500*/  MOV R0, 0x520 ;  /* 0x0000052000007802 */ /* 0x000fce0000000f00 */
[----:B------:R-:W-:Y:S05]  /*0510*/  CALL.REL.NOINC `($__internal_2_$__cuda_sm20_div_rn_f64_full) ;  /* 0x0000001c00ac7944 */ /* 0x000fea0003c00000 */
.L_x_45:
[----:B------:R-:W-:Y:S05]  /*0520*/  BSYNC.RECONVERGENT B0 ;  /* 0x0000000000007941 */ /* 0x000fea0003800200 */
.L_x_44:
[----:B------:R-:W0:Y:S08]  /*0530*/  F2F.F32.F64 R32, R32 ;  /* 0x0000002000207310 */ /* 0x000e300000301000 */
[----:B------:R-:W-:Y:S08]  /*0540*/  F2F.F64.F32 R12, R12 ;  /* 0x0000000c000c7310 */ /* 0x000ff00000201800 */
[----:B0-----:R-:W0:Y:S02]  /*0550*/  F2F.F64.F32 R2, R32 ;  /* 0x0000002000027310 */ /* 0x001e240000201800 */
[----:B0-----:R-:W-:-:S10]  /*0560*/  DFMA R4, R2, 0.25, R12 ;  /* 0x3fd000000204782b */ /* 0x001fd4000000000c */
[----:B------:R-:W0:Y:S02]  /*0570*/  F2F.F32.F64 R5, R4 ;  /* 0x0000000400057310 */ /* 0x000e240000301000 */
[----:B0-----:R0:W-:Y:S04]  /*0580*/  STG.E desc[UR6][R16.64], R5 ;  /* 0x0000000510007986 */ /* 0x0011e8000c101906 */
[----:B------:R-:W2:Y:S01]  /*0590*/  LDG.E R11, desc[UR6][R14.64] ;  /* 0x000000060e0b7981 */ /* 0x000ea2000c1e1900 */
[----:B------:R-:W-:Y:S01]  /*05a0*/  FFMA R0, R10, -2, -R7 ;  /* 0xc00000000a007823 */ /* 0x000fe20000000807 */
[----:B------:R-:W-:Y:S01]  /*05b0*/  UMOV UR8, 0xeb851eb8 ;  /* 0xeb851eb800087882 */ /* 0x000fe20000000000 */
[----:B------:R-:W-:Y:S02]  /*05c0*/  UMOV UR9, 0x3f9eb851 ;  /* 0x3f9eb85100097882 */ /* 0x000fe40000000000 */
[----:B------:R-:W1:Y:S02]  /*05d0*/  F2F.F64.F32 R2, R0 ;  /* 0x0000000000027310 */ /* 0x000e640000201800 */
[----:B-1----:R-:W-:-:S10]  /*05e0*/  DMUL R2, R2, UR8 ;  /* 0x0000000802027c28 */ /* 0x002fd40008000000 */
[----:B------:R-:W1:Y:S08]  /*05f0*/  F2F.F32.F64 R2, R2 ;  /* 0x0000000200027310 */ /* 0x000e700000301000 */
[----:B-1----:R-:W-:Y:S08]  /*0600*/  F2F.F64.F32 R6, R2 ;  /* 0x0000000200067310 */ /* 0x002ff00000201800 */
[----:B--2---:R-:W1:Y:S02]  /*0610*/  F2F.F64.F32 R10, R11 ;  /* 0x0000000b000a7310 */ /* 0x004e640000201800 */
[----:B-1----:R-:W-:-:S10]  /*0620*/  DFMA R6, R6, 0.25, R10 ;  /* 0x3fd000000606782b */ /* 0x002fd4000000000a */
[----:B------:R-:W1:Y:S02]  /*0630*/  F2F.F32.F64 R7, R6 ;  /* 0x0000000600077310 */ /* 0x000e640000301000 */
[----:B-1----:R0:W-:Y:S04]  /*0640*/  STG.E desc[UR6][R14.64], R7 ;  /* 0x000000070e007986 */ /* 0x0021e8000c101906 */
[----:B------:R-:W2:Y:S01]  /*0650*/  LDG.E R4, desc[UR6][R16.64] ;  /* 0x0000000610047981 */ /* 0x000ea2000c1e1900 */
[----:B------:R-:W-:Y:S01]  /*0660*/  BSSY.RECONVERGENT B0, `(.L_x_46) ;  /* 0x00000b2000007945 */ /* 0x000fe20003800200 */
[----:B--2---:R-:W-:-:S13]  /*0670*/  FSETP.GT.AND P0, PT, R4, 35, PT ;  /* 0x420c00000400780b */ /* 0x004fda0003f04000 */
[----:B0-----:R-:W-:Y:S05]  /*0680*/  @P0 BRA `(.L_x_47) ;  /* 0x0000000800bc0947 */ /* 0x001fea0003800000 */
[----:B------:R0:W-:Y:S04]  /*0690*/  STG.E desc[UR6][R8.64], RZ ;  /* 0x000000ff08007986 */ /* 0x0001e8000c101906 */
[----:B------:R-:W2:Y:S04]  /*06a0*/  LDG.E R10, desc[UR6][R16.64] ;  /* 0x00000006100a7981 */ /* 0x000ea8000c1e1900 */
[----:B------:R-:W3:Y:S04]  /*06b0*/  LDG.E R12, desc[UR6][R14.64] ;  /* 0x000000060e0c7981 */ /* 0x000ee8000c1e1900 */
[----:B------:R-:W4:Y:S01]  /*06c0*/  LDG.E R0, desc[UR6][R20.64] ;  /* 0x0000000614007981 */ /* 0x000f22000c1e1900 */
[----:B------:R-:W1:Y:S01]  /*06d0*/  MUFU.RCP64H R27, 100 ;  /* 0x40590000001b7908 */ /* 0x000e620000001800 */
[----:B------:R-:W-:Y:S01]  /*06e0*/  MOV R2, 0x0 ;  /* 0x0000000000027802 */ /* 0x000fe20000000f00 */
[----:B------:R-:W-:-:S02]  /*06f0*/  IMAD.MOV.U32 R3, RZ, RZ, 0x40590000 ;  /* 0x40590000ff037424 */ /* 0x000fc400078e00ff */
        /* <DEDUP_REMOVED lines=9> */
[C---:B--2---:R-:W-:Y:S01]  /*0790*/  FADD R7, R10.reuse, 60 ;  /* 0x427000000a077421 */ /* 0x044fe20000000000 */
[----:B------:R-:W-:-:S03]  /*07a0*/  FADD R24, R10, 40 ;  /* 0x422000000a187421 */ /* 0x000fc60000000000 */
[----:B------:R-:W1:Y:S08]  /*07b0*/  F2F.F64.F32 R22, R7 ;  /* 0x0000000700167310 */ /* 0x000e700000201800 */
[----:B---3--:R-:W-:Y:S08]  /*07c0*/  F2F.F64.F32 R4, R12 ;  /* 0x0000000c00047310 */ /* 0x008ff00000201800 */
[----:B------:R-:W2:Y:S01]  /*07d0*/  F2F.F64.F32 R24, R24 ;  /* 0x0000001800187310 */ /* 0x000ea20000201800 */
[----:B-1----:R-:W-:-:S08]  /*07e0*/  DMUL R22, R22, UR8 ;  /* 0x0000000816167c28 */ /* 0x002fd00008000000 */
[----:B--2---:R-:W-:Y:S02]  /*07f0*/  DFMA R4, R22, R24, -R4 ;  /* 0x000000181604722b */ /* 0x004fe40000000804 */
[----:B----4-:R-:W1:Y:S06]  /*0800*/  F2F.F64.F32 R22, R0 ;  /* 0x0000000000167310 */ /* 0x010e6c0000201800 */
[----:B------:R-:W-:-:S08]  /*0810*/  DADD R4, RZ, R4 ;  /* 0x00000000ff047229 */ /* 0x000fd00000000004 */
[----:B-1----:R-:W-:-:S08]  /*0820*/  DADD R26, R4, R22 ;  /* 0x00000000041a7229 */ /* 0x002fd00000000016 */
        /* <DEDUP_REMOVED lines=10> */
.L_x_49:
[----:B------:R-:W-:Y:S05]  /*08d0*/  BSYNC.RECONVERGENT B1 ;  /* 0x0000000000017941 */ /* 0x000fea0003800200 */
.L_x_48:
        /* <DEDUP_REMOVED lines=18> */
[----:B------:R-:W2:Y:S02]  /*0a00*/  LDG.E R0, desc[UR6][R16.64] ;  /* 0x0000000610007981 */ /* 0x000ea4000c1e1900 */
        /* <DEDUP_REMOVED lines=38> */
.L_x_51:
[----:B------:R-:W-:Y:S05]  /*0c70*/  BSYNC.RECONVERGENT B1 ;  /* 0x0000000000017941 */ /* 0x000fea0003800200 */
.L_x_50:
        /* <DEDUP_REMOVED lines=42> */
[----:B-1----:R-:W-:-:S07]  /*0f20*/  DMUL R4, R4, UR8 ;  /* 0x0000000804047c28 */ /* 0x002fce0008000000 */
[----:B----4-:R-:W1:Y:S01]  /*0f30*/  F2F.F64.F32 R20, R20 ;  /* 0x0000001400147310 */ /* 0x010e620000201800 */
[----:B--2---:R-:W-:-:S08]  /*0f40*/  DFMA R4, R4, R22, -R24 ;  /* 0x000000160404722b */ /* 0x004fd00000000818 */
        /* <DEDUP_REMOVED lines=12> */
.L_x_53:
[----:B------:R-:W-:Y:S05]  /*1010*/  BSYNC.RECONVERGENT B1 ;  /* 0x0000000000017941 */ /* 0x000fea0003800200 */
.L_x_52:
        /* <DEDUP_REMOVED lines=20> */
[----:B------:R0:W-:Y:S01]  /*1160*/  @!P0 STG.E desc[UR6][R8.64], RZ ;  /* 0x000000ff08008986 */ /* 0x0001e2000c101906 */
[----:B------:R-:W-:Y:S05]  /*1170*/  @!P0 EXIT ;  /* 0x000000000000894d */ /* 0x000fea0003800000 */
.L_x_47:
[----:B------:R-:W-:Y:S05]  /*1180*/  BSYNC.RECONVERGENT B0 ;  /* 0x0000000000007941 */ /* 0x000fea0003800200 */
.L_x_46:
[----:B0-----:R-:W-:Y:S01]  /*1190*/  MOV R9, 0x1 ;  /* 0x0000000100097802 */ /* 0x001fe20000000f00 */
[----:B------:R-:W-:-:S04]  /*11a0*/  IMAD.MOV.U32 R5, RZ, RZ, -0x3db80000 ;  /* 0xc2480000ff057424 */ /* 0x000fc800078e00ff */
[----:B------:R-:W-:Y:S04]  /*11b0*/  STG.E.U8 desc[UR6][R18.64], R9 ;  /* 0x0000000912007986 */ /* 0x000fe8000c101106 */
[----:B------:R-:W-:Y:S04]  /*11c0*/  STG.E desc[UR6][R16.64], R5 ;  /* 0x0000000510007986 */ /* 0x000fe8000c101906 */
[----:B------:R-:W2:Y:S02]  /*11d0*/  LDG.E R0, desc[UR6][R14.64] ;  /* 0x000000060e007981 */ /* 0x000ea4000c1e1900 */
[----:B--2---:R-:W-:-:S05]  /*11e0*/  FADD R3, R0, 100 ;  /* 0x42c8000000037421 */ /* 0x004fca0000000000 */
[----:B------:R-:W-:Y:S01]  /*11f0*/  STG.E desc[UR6][R14.64], R3 ;  /* 0x000000030e007986 */ /* 0x000fe2000c101906 */
[----:B------:R-:W-:Y:S05]  /*1200*/  EXIT ;  /* 0x000000000000794d */ /* 0x000fea0003800000 */
.L_x_43:
[----:B------:R-:W0:Y:S02]  /*1210*/  LDCU UR5, c[0x0][0x380] ;  /* 0x00007000ff0577ac */ /* 0x000e240008000800 */
[----:B0-----:R-:W-:-:S13]  /*1220*/  ISETP.GE.AND P0, PT, R20, UR5, PT ;  /* 0x0000000514007c0c */ /* 0x001fda000bf06270 */
[----:B------:R-:W-:Y:S05]  /*1230*/  @P0 EXIT ;  /* 0x000000000000094d */ /* 0x000fea0003800000 */
[----:B------:R-:W0:Y:S01]  /*1240*/  LDC.64 R8, c[0x0][0x3b0] ;  /* 0x0000ec00ff087b82 */ /* 0x000e220000000a00 */
[----:B------:R-:W1:Y:S07]  /*1250*/  LDCU.64 UR8, c[0x0][0x3a0] ;  /* 0x00007400ff0877ac */ /* 0x000e6e0008000a00 */
[----:B------:R-:W2:Y:S08]  /*1260*/  LDC.64 R16, c[0x0][0x388] ;  /* 0x0000e200ff107b82 */ /* 0x000eb00000000a00 */
[----:B------:R-:W3:Y:S01]  /*1270*/  LDC.64 R14, c[0x0][0x390] ;  /* 0x0000e400ff0e7b82 */ /* 0x000ee20000000a00 */
[----:B-1----:R-:W-:-:S04]  /*1280*/  IADD3 R12, P2, PT, R20, UR8, RZ ;  /* 0x00000008140c7c10 */ /* 0x002fc8000ff5e0ff */
[----:B------:R-:W-:-:S03]  /*1290*/  LEA.HI.X.SX32 R13, R20, UR9, 0x1, P2 ;  /* 0x00000009140d7c11 */ /* 0x000fc600090f0eff */
[----:B------:R-:W1:Y:S01]  /*12a0*/  LDC.64 R18, c[0x0][0x398] ;  /* 0x0000e600ff127b82 */ /* 0x000e620000000a00 */
[----:B0-----:R-:W-:Y:S02]  /*12b0*/  IABS R0, R9 ;  /* 0x0000000900007213 */ /* 0x001fe40000000000 */
[----:B------:R-:W-:Y:S01]  /*12c0*/  IABS R6, R8 ;  /* 0x0000000800067213 */ /* 0x000fe20000000000 */
[----:B------:R0:W-:Y:S01]  /*12d0*/  STG.E.U8 desc[UR6][R12.64], RZ ;  /* 0x000000ff0c007986 */ /* 0x0001e2000c101106 */
[----:B------:R-:W4:Y:S01]  /*12e0*/  I2F.RP R4, R0 ;  /* 0x0000000000047306 */ /* 0x000f220000209400 */
[----:B------:R-:W-:Y:S01]  /*12f0*/  ISETP.GE.AND P1, PT, R8, RZ, PT ;  /* 0x000000ff0800720c */ /* 0x000fe20003f26270 */
[----:B--2---:R-:W-:-:S05]  /*1300*/  IMAD.WIDE R16, R20, 0x4, R16 ;  /* 0x0000000414107825 */ /* 0x004fca00078e0210 */
[----:B------:R-:W2:Y:S01]  /*1310*/  LDG.E R8, desc[UR6][R16.64] ;  /* 0x0000000610087981 */ /* 0x000ea2000c1e1900 */
[----:B---3--:R-:W-:Y:S01]  /*1320*/  IMAD.WIDE R14, R20, 0x4, R14 ;  /* 0x00000004140e7825 */ /* 0x008fe200078e020e */
[----:B----4-:R-:W3:Y:S04]  /*1330*/  MUFU.RCP R4, R4 ;  /* 0x0000000400047308 */ /* 0x010ee80000001000 */
[----:B------:R-:W4:Y:S01]  /*1340*/  LDG.E R7, desc[UR6][R14.64] ;  /* 0x000000060e077981 */ /* 0x000f22000c1e1900 */
[----:B---3--:R-:W-:-:S04]  /*1350*/  VIADD R2, R4, 0xffffffe ;  /* 0x0ffffffe04027836 */ /* 0x008fc80000000000 */
[----:B------:R3:W5:Y:S02]  /*1360*/  F2I.FTZ.U32.TRUNC.NTZ R3, R2 ;  /* 0x0000000200037305 */ /* 0x000764000021f000 */
[----:B---3--:R-:W-:Y:S02]  /*1370*/  HFMA2 R2, -RZ, RZ, 0, 0 ;  /* 0x00000000ff027431 */ /* 0x008fe400000001ff */
[----:B-----5:R-:W-:-:S04]  /*1380*/  IMAD.MOV R5, RZ, RZ, -R3 ;  /* 0x000000ffff057224 */ /* 0x020fc800078e0a03 */
[----:B------:R-:W-:-:S04]  /*1390*/  IMAD R5, R5, R0, RZ ;  /* 0x0000000005057224 */ /* 0x000fc800078e02ff */
[----:B------:R-:W-:-:S04]  /*13a0*/  IMAD.HI.U32 R5, R3, R5, R2 ;  /* 0x0000000503057227 */ /* 0x000fc800078e0002 */
[----:B------:R-:W-:-:S04]  /*13b0*/  IMAD.MOV.U32 R3, RZ, RZ, R6 ;  /* 0x000000ffff037224 */ /* 0x000fc800078e0006 */
[----:B------:R-:W-:-:S04]  /*13c0*/  IMAD.HI.U32 R5, R5, R3, RZ ;  /* 0x0000000305057227 */ /* 0x000fc800078e00ff */
[----:B------:R-:W-:-:S04]  /*13d0*/  IMAD.MOV R5, RZ, RZ, -R5 ;  /* 0x000000ffff057224 */ /* 0x000fc800078e0a05 */
[C---:B------:R-:W-:Y:S02]  /*13e0*/  IMAD R5, R0.reuse, R5, R3 ;  /* 0x0000000500057224 */ /* 0x040fe400078e0203 */
[----:B------:R-:W3:Y:S03]  /*13f0*/  LDC.64 R2, c[0x0][0x3a8] ;  /* 0x0000ea00ff027b82 */ /* 0x000ee60000000a00 */
[----:B------:R-:W-:-:S13]  /*1400*/  ISETP.GT.U32.AND P0, PT, R0, R5, PT ;  /* 0x000000050000720c */ /* 0x000fda0003f04070 */
[----:B------:R-:W-:-:S05]  /*1410*/  @!P0 IMAD.IADD R5, R5, 0x1, -R0 ;  /* 0x0000000105058824 */ /* 0x000fca00078e0a00 */
[----:B------:R-:W-:-:S13]  /*1420*/  ISETP.GT.U32.AND P0, PT, R0, R5, PT ;  /* 0x000000050000720c */ /* 0x000fda0003f04070 */
[----:B------:R-:W-:Y:S02]  /*1430*/  @!P0 IADD3 R5, PT, PT, R5, -R0, RZ ;  /* 0x8000000005058210 */ /* 0x000fe40007ffe0ff */
[----:B------:R-:W-:-:S03]  /*1440*/  ISETP.NE.AND P0, PT, R9, RZ, PT ;  /* 0x000000ff0900720c */ /* 0x000fc60003f05270 */
[----:B------:R-:W-:-:S04]  /*1450*/  IMAD.MOV.U32 R0, RZ, RZ, R5 ;  /* 0x000000ffff007224 */ /* 0x000fc800078e0005 */
[----:B------:R-:W-:-:S06]  /*1460*/  @!P1 IMAD.MOV R0, RZ, RZ, -R0 ;  /* 0x000000ffff009224 */ /* 0x000fcc00078e0a00 */
[----:B------:R-:W-:-:S05]  /*1470*/  @!P0 LOP3.LUT R0, RZ, R9, RZ, 0x33, !PT ;  /* 0x00000009ff008212 */ /* 0x000fca00078e33ff */
[----:B------:R-:W-:-:S04]  /*1480*/  IMAD R5, R20, R9, R0 ;  /* 0x0000000914057224 */ /* 0x000fc800078e0200 */
[----:B-1----:R-:W-:-:S05]  /*1490*/  IMAD.WIDE R18, R5, 0x4, R18 ;  /* 0x0000000405127825 */ /* 0x002fca00078e0212 */
[----:B------:R-:W5:Y:S01]  /*14a0*/  LDG.E R9, desc[UR6][R18.64] ;  /* 0x0000000612097981 */ /* 0x000f62000c1e1900 */
[----:B---3--:R-:W-:-:S05]  /*14b0*/  IMAD.WIDE R20, R20, 0x4, R2 ;  /* 0x0000000414147825 */ /* 0x008fca00078e0202 */
[----:B------:R-:W3:Y:S01]  /*14c0*/  LDG.E R0, desc[UR6][R20.64] ;  /* 0x0000000614007981 */ /* 0x000ee2000c1e1900 */
[----:B------:R-:W1:Y:S01]  /*14d0*/  MUFU.RCP64H R27, 150 ;  /* 0x4062c000001b7908 */ /* 0x000e620000001800 */
[----:B------:R-:W-:Y:S01]  /*14e0*/  IMAD.MOV.U32 R2, RZ, RZ, 0x0 ;  /* 0x00000000ff027424 */ /* 0x000fe200078e00ff */
[----:B------:R-:W-:Y:S01]  /*14f0*/  MOV R3, 0x4062c000 ;  /* 0x4062c00000037802 */ /* 0x000fe20000000f00 */
        /* <DEDUP_REMOVED lines=12> */
[----:B----4-:R-:W-:Y:S08]  /*15c0*/  F2F.F64.F32 R4, R7 ;  /* 0x0000000700047310 */ /* 0x010ff00000201800 */
[----:B------:R-:W2:Y:S01]  /*15d0*/  F2F.F64.F32 R22, R6 ;  /* 0x0000000600167310 */ /* 0x000ea20000201800 */
[----:B-1----:R-:W-:-:S08]  /*15e0*/  DMUL R28, R24, UR8 ;  /* 0x00000008181c7c28 */ /* 0x002fd00008000000 */
[----:B--2---:R-:W-:Y:S01]  /*15f0*/  DFMA R4, R28, R22, -R4 ;  /* 0x000000161c04722b */ /* 0x004fe20000000804 */
        /* <DEDUP_REMOVED lines=8> */
[----:B------:R-:W-:-:S05]  /*1680*/  FFMA R2, RZ, 3.54296875, R33 ;  /* 0x4062c000ff027823 */ /* 0x000fca0000000021 */
[----:B------:R-:W-:-:S13]  /*1690*/  FSETP.GT.AND P0, PT, |R2|, 1.469367938527859385e-39, PT ;  /* 0x001000000200780b */ /* 0x000fda0003f04200 */
[----:B0-----:R-:W-:Y:S05]  /*16a0*/  @P0 BRA P1, `(.L_x_55) ;  /* 0x00000000000c0947 */ /* 0x001fea0000800000 */
[----:B------:R-:W-:Y:S01]  /*16b0*/  IMAD.MOV.U32 R23, RZ, RZ, 0x4062c000 ;  /* 0x4062c000ff177424 */ /* 0x000fe200078e00ff */
[----:B------:R-:W-:-:S07]  /*16c0*/  MOV R0, 0x16e0 ;  /* 0x000016e000007802 */ /* 0x000fce0000000f00 */
[----:B------:R-:W-:Y:S05]  /*16d0*/  CALL.REL.NOINC `($__internal_2_$__cuda_sm20_div_rn_f64_full) ;  /* 0x0000000c003c7944 */ /* 0x000fea0003c00000 */
.L_x_55:
[----:B------:R-:W-:Y:S05]  /*16e0*/  BSYNC.RECONVERGENT B0 ;  /* 0x0000000000007941 */ /* 0x000fea0003800200 */
.L_x_54:
[----:B------:R-:W0:Y:S08]  /*16f0*/  F2F.F32.F64 R32, R32 ;  /* 0x0000002000207310 */ /* 0x000e300000301000 */
[----:B------:R-:W-:Y:S08]  /*1700*/  F2F.F64.F32 R8, R8 ;  /* 0x0000000800087310 */ /* 0x000ff00000201800 */
[----:B0-----:R-:W0:Y:S02]  /*1710*/  F2F.F64.F32 R2, R32 ;  /* 0x0000002000027310 */ /* 0x001e240000201800 */
[----:B0-----:R-:W-:-:S10]  /*1720*/  DFMA R4, R2, 0.25, R8 ;  /* 0x3fd000000204782b */ /* 0x001fd40000000008 */
[----:B------:R-:W0:Y:S02]  /*1730*/  F2F.F32.F64 R5, R4 ;  /* 0x0000000400057310 */ /* 0x000e240000301000 */
[----:B0-----:R0:W-:Y:S04]  /*1740*/  STG.E desc[UR6][R16.64], R5 ;  /* 0x0000000510007986 */ /* 0x0011e8000c101906 */
[----:B------:R-:W2:Y:S01]  /*1750*/  LDG.E R9, desc[UR6][R14.64] ;  /* 0x000000060e097981 */ /* 0x000ea2000c1e1900 */
[----:B------:R-:W-:Y:S01]  /*1760*/  FFMA R10, R10, 5, -R7 ;  /* 0x40a000000a0a7823 */ /* 0x000fe20000000807 */
        /* <DEDUP_REMOVED lines=11> */
[----:B------:R-:W-:Y:S04]  /*1820*/  BSSY.RECONVERGENT B0, `(.L_x_56) ;  /* 0x00000b8000007945 */ /* 0x000fe80003800200 */
[----:B------:R-:W-:Y:S01]  /*1830*/  BSSY.RELIABLE B1, `(.L_x_57) ;  /* 0x00000af000017945 */ /* 0x000fe20003800100 */
[----:B--2---:R-:W-:-:S13]  /*1840*/  FSETP.GT.AND P0, PT, R8, 50, PT ;  /* 0x424800000800780b */ /* 0x004fda0003f04000 */
[----:B0-----:R-:W-:Y:S05]  /*1850*/  @P0 BRA `(.L_x_58) ;  /* 0x0000000800b00947 */ /* 0x001fea0003800000 */
[----:B------:R-:W2:Y:S04]  /*1860*/  LDG.E R6, desc[UR6][R18.64] ;  /* 0x0000000612067981 */ /* 0x000ea8000c1e1900 */
[----:B------:R-:W3:Y:S01]  /*1870*/  LDG.E R0, desc[UR6][R20.64] ;  /* 0x0000000614007981 */ /* 0x000ee2000c1e1900 */
[----:B------:R-:W0:Y:S01]  /*1880*/  MUFU.RCP64H R5, 150 ;  /* 0x4062c00000057908 */ /* 0x000e220000001800 */
[C---:B------:R-:W-:Y:S01]  /*1890*/  FADD R10, R8.reuse, 75 ;  /* 0x42960000080a7421 */ /* 0x040fe20000000000 */
[----:B------:R-:W-:Y:S01]  /*18a0*/  IMAD.MOV.U32 R2, RZ, RZ, 0x0 ;  /* 0x00000000ff027424 */ /* 0x000fe200078e00ff */
[----:B------:R-:W-:Y:S01]  /*18b0*/  MOV R3, 0x4062c000 ;  /* 0x4062c00000037802 */ /* 0x000fe20000000f00 */
[----:B------:R-:W-:Y:S02]  /*18c0*/  IMAD.MOV.U32 R4, RZ, RZ, 0x1 ;  /* 0x00000001ff047424 */ /* 0x000fe400078e00ff */
[----:B------:R-:W-:Y:S01]  /*18d0*/  FADD R26, R8, 45 ;  /* 0x42340000081a7421 */ /* 0x000fe20000000000 */
[----:B------:R-:W-:Y:S01]  /*18e0*/  UMOV UR8, 0x33333333 ;  /* 0x3333333300087882 */ /* 0x000fe20000000000 */
[----:B------:R-:W-:Y:S01]  /*18f0*/  UMOV UR9, 0x3ff33333 ;  /* 0x3ff3333300097882 */ /* 0x000fe20000000000 */
[----:B------:R-:W1:Y:S01]  /*1900*/  F2F.F64.F32 R22, R10 ;  /* 0x0000000a00167310 */ /* 0x000e620000201800 */
[----:B------:R-:W-:Y:S07]  /*1910*/  BSSY.RECONVERGENT B2, `(.L_x_59) ;  /* 0x0000018000027945 */ /* 0x000fee0003800200 */
[----:B------:R-:W-:Y:S01]  /*1920*/  F2F.F64.F32 R24, R7 ;  /* 0x0000000700187310 */ /* 0x000fe20000201800 */
[----:B0-----:R-:W-:-:S02]  /*1930*/  DFMA R30, R4, -R2, 1 ;  /* 0x3ff00000041e742b */ /* 0x001fc40000000802 */
[----:B-1----:R-:W-:-:S05]  /*1940*/  DMUL R28, R22, UR8 ;  /* 0x00000008161c7c28 */ /* 0x002fca0008000000 */
[----:B------:R-:W0:Y:S01]  /*1950*/  F2F.F64.F32 R26, R26 ;  /* 0x0000001a001a7310 */ /* 0x000e220000201800 */
[----:B------:R-:W-:-:S08]  /*1960*/  DFMA R30, R30, R30, R30 ;  /* 0x0000001e1e1e722b */ /* 0x000fd0000000001e */
[----:B------:R-:W-:Y:S02]  /*1970*/  DFMA R30, R4, R30, R4 ;  /* 0x0000001e041e722b */ /* 0x000fe40000000004 */
[----:B0-----:R-:W-:-:S06]  /*1980*/  DFMA R24, R28, R26, -R24 ;  /* 0x0000001a1c18722b */ /* 0x001fcc0000000818 */
[----:B------:R-:W-:-:S08]  /*1990*/  DFMA R2, R30, -R2, 1 ;  /* 0x3ff000001e02742b */ /* 0x000fd00000000802 */
[----:B------:R-:W-:Y:S01]  /*19a0*/  DFMA R30, R30, R2, R30 ;  /* 0x000000021e1e722b */ /* 0x000fe2000000001e */
[----:B--2---:R-:W0:Y:S08]  /*19b0*/  F2F.F64.F32 R22, R6 ;  /* 0x0000000600167310 */ /* 0x004e300000201800 */
[----:B---3--:R-:W1:Y:S01]  /*19c0*/  F2F.F64.F32 R4, R0 ;  /* 0x0000000000047310 */ /* 0x008e620000201800 */
[----:B0-----:R-:W-:-:S08]  /*19d0*/  DADD R22, R24, R22 ;  /* 0x0000000018167229 */ /* 0x001fd00000000016 */
[----:B-1----:R-:W-:-:S08]  /*19e0*/  DADD R26, R22, R4 ;  /* 0x00000000161a7229 */ /* 0x002fd00000000004 */
[----:B------:R-:W-:Y:S02]  /*19f0*/  DMUL R32, R30, R26 ;  /* 0x0000001a1e207228 */ /* 0x000fe40000000000 */
[----:B------:R-:W-:-:S06]  /*1a00*/  FSETP.GEU.AND P1, PT, |R27|, 6.5827683646048100446e-37, PT ;  /* 0x036000001b00780b */ /* 0x000fcc0003f2e200 */
[----:B------:R-:W-:-:S08]  /*1a10*/  DFMA R2, R32, -150, R26 ;  /* 0xc062c0002002782b */ /* 0x000fd0000000001a */
[----:B------:R-:W-:-:S10]  /*1a20*/  DFMA R32, R30, R2, R32 ;  /* 0x000000021e20722b */ /* 0x000fd40000000020 */
[----:B------:R-:W-:-:S05]  /*1a30*/  FFMA R2, RZ, 3.54296875, R33 ;  /* 0x4062c000ff027823 */ /* 0x000fca0000000021 */
[----:B------:R-:W-:-:S13]  /*1a40*/  FSETP.GT.AND P0, PT, |R2|, 1.469367938527859385e-39, PT ;  /* 0x001000000200780b */ /* 0x000fda0003f04200 */
[----:B------:R-:W-:Y:S05]  /*1a50*/  @P0 BRA P1, `(.L_x_60) ;  /* 0x00000000000c0947 */ /* 0x000fea0000800000 */
[----:B------:R-:W-:Y:S01]  /*1a60*/  IMAD.MOV.U32 R23, RZ, RZ, 0x4062c000 ;  /* 0x4062c000ff177424 */ /* 0x000fe200078e00ff */
[----:B------:R-:W-:-:S07]  /*1a70*/  MOV R0, 0x1a90 ;  /* 0x00001a9000007802 */ /* 0x000fce0000000f00 */
[----:B------:R-:W-:Y:S05]  /*1a80*/  CALL.REL.NOINC `($__internal_2_$__cuda_sm20_div_rn_f64_full) ;  /* 0x0000000800507944 */ /* 0x000fea0003c00000 */
.L_x_60:
[----:B------:R-:W-:Y:S05]  /*1a90*/  BSYNC.RECONVERGENT B2 ;  /* 0x0000000000027941 */ /* 0x000fea0003800200 */
.L_x_59:
        /* <DEDUP_REMOVED lines=56> */
.L_x_62:
[----:B------:R-:W-:Y:S05]  /*1e20*/  BSYNC.RECONVERGENT B2 ;  /* 0x0000000000027941 */ /* 0x000fea0003800200 */
.L_x_61:
        /* <DEDUP_REMOVED lines=22> */
[----:B------:R2:W3:Y:S01]  /*1f90*/  LDG.E R6, desc[UR6][R20.64] ;  /* 0x0000000614067981 */ /* 0x0004e2000c1e1900 */
        /* <DEDUP_REMOVED lines=33> */
.L_x_64:
[----:B------:R-:W-:Y:S05]  /*21b0*/  BSYNC.RECONVERGENT B2 ;  /* 0x0000000000027941 */ /* 0x000fea0003800200 */
.L_x_63:
        /* <DEDUP_REMOVED lines=20> */
[----:B------:R-:W-:Y:S05]  /*2300*/  @!P0 BREAK.RELIABLE B1 ;  /* 0x0000000000018942 */ /* 0x000fea0003800100 */
[----:B0-----:R-:W-:Y:S05]  /*2310*/  @!P0 BRA `(.L_x_65) ;  /* 0x0000000000208947 */ /* 0x001fea0003800000 */
.L_x_58:
[----:B------:R-:W-:Y:S05]  /*2320*/  BSYNC.RELIABLE B1 ;  /* 0x0000000000017941 */ /* 0x000fea0003800100 */
.L_x_57:
[----:B------:R-:W-:Y:S01]  /*2330*/  IMAD.MOV.U32 R6, RZ, RZ, 0x1 ;  /* 0x00000001ff067424 */ /* 0x000fe200078e00ff */
[----:B------:R-:W-:-:S04]  /*2340*/  MOV R5, 0xc2600000 ;  /* 0xc260000000057802 */ /* 0x000fc80000000f00 */
[----:B------:R0:W-:Y:S04]  /*2350*/  STG.E.U8 desc[UR6][R12.64], R6 ;  /* 0x000000060c007986 */ /* 0x0001e8000c101106 */
[----:B------:R0:W-:Y:S04]  /*2360*/  STG.E desc[UR6][R16.64], R5 ;  /* 0x0000000510007986 */ /* 0x0001e8000c101906 */
[----:B------:R-:W2:Y:S02]  /*2370*/  LDG.E R0, desc[UR6][R14.64] ;  /* 0x000000060e007981 */ /* 0x000ea4000c1e1900 */
[----:B--2---:R-:W-:-:S05]  /*2380*/  FADD R3, R0, 130 ;  /* 0x4302000000037421 */ /* 0x004fca0000000000 */
[----:B------:R0:W-:Y:S02]  /*2390*/  STG.E desc[UR6][R14.64], R3 ;  /* 0x000000030e007986 */ /* 0x0001e4000c101906 */
.L_x_65:
[----:B------:R-:W-:Y:S05]  /*23a0*/  BSYNC.RECONVERGENT B0 ;  /* 0x0000000000007941 */ /* 0x000fea0003800200 */
.L_x_56:
[----:B------:R-:W-:Y:S01]  /*23b0*/  STG.E desc[UR6][R18.64], RZ ;  /* 0x000000ff12007986 */ /* 0x000fe2000c101906 */
[----:B------:R-:W-:Y:S05]  /*23c0*/  EXIT ;  /* 0x000000000000794d */ /* 0x000fea0003800000 */
        .weak           $__internal_2_$__cuda_sm20_div_rn_f64_full
        .type           $__internal_2_$__cuda_sm20_div_rn_f64_full,@function
        .size           $__internal_2_$__cuda_sm20_div_rn_f64_full,(.L_x_121 - $__internal_2_$__cuda_sm20_div_rn_f64_full)
$__internal_2_$__cuda_sm20_div_rn_f64_full:
[C---:B------:R-:W-:Y:S01]  /*23d0*/  FSETP.GEU.AND P0, PT, |R23|.reuse, 1.469367938527859385e-39, PT ;  /* 0x001000001700780b */ /* 0x040fe20003f0e200 */
[----:B------:R-:W-:Y:S01]  /*23e0*/  IMAD.U32 R22, RZ, RZ, UR4 ;  /* 0x00000004ff167e24 */ /* 0x000fe2000f8e00ff */
[----:B------:R-:W-:Y:S01]  /*23f0*/  LOP3.LUT R2, R23, 0x800fffff, RZ, 0xc0, !PT ;  /* 0x800fffff17027812 */ /* 0x000fe200078ec0ff */
[----:B------:R-:W-:Y:S01]  /*2400*/  IMAD.U32 R24, RZ, RZ, UR4 ;  /* 0x00000004ff187e24 */ /* 0x000fe2000f8e00ff */
[C---:B------:R-:W-:Y:S01]  /*2410*/  FSETP.GEU.AND P2, PT, |R27|.reuse, 1.469367938527859385e-39, PT ;  /* 0x001000001b00780b */ /* 0x040fe20003f4e200 */
[----:B------:R-:W-:Y:S01]  /*2420*/  IMAD.MOV.U32 R32, RZ, RZ, 0x1 ;  /* 0x00000001ff207424 */ /* 0x000fe200078e00ff */
[----:B------:R-:W-:Y:S01]  /*2430*/  LOP3.LUT R25, R2, 0x3ff00000, RZ, 0xfc, !PT ;  /* 0x3ff0000002197812 */ /* 0x000fe200078efcff */
[----:B------:R-:W-:Y:S01]  /*2440*/  BSSY.RECONVERGENT B3, `(.L_x_66) ;  /* 0x0000051000037945 */ /* 0x000fe20003800200 */
[----:B------:R-:W-:Y:S02]  /*2450*/  LOP3.LUT R2, R27, 0x7ff00000, RZ, 0xc0, !PT ;  /* 0x7ff000001b027812 */ /* 0x000fe400078ec0ff */
[----:B------:R-:W-:-:S03]  /*2460*/  LOP3.LUT R5, R23, 0x7ff00000, RZ, 0xc0, !PT ;  /* 0x7ff0000017057812 */ /* 0x000fc600078ec0ff */
[----:B------:R-:W-:Y:S01]  /*2470*/  @!P0 DMUL R24, R22, 8.98846567431157953865e+307 ;  /* 0x7fe0000016188828 */ /* 0x000fe20000000000 */
[----:B------:R-:W-:-:S03]  /*2480*/  ISETP.GE.U32.AND P1, PT, R2, R5, PT ;  /* 0x000000050200720c */ /* 0x000fc60003f26070 */
[----:B------:R-:W-:Y:S01]  /*2490*/  @!P2 LOP3.LUT R3, R23, 0x7ff00000, RZ, 0xc0, !PT ;  /* 0x7ff000001703a812 */ /* 0x000fe200078ec0ff */
[----:B------:R-:W-:Y:S01]  /*24a0*/  @!P2 IMAD.MOV.U32 R34, RZ, RZ, RZ ;  /* 0x000000ffff22a224 */ /* 0x000fe200078e00ff */
[----:B------:R-:W0:Y:S02]  /*24b0*/  MUFU.RCP64H R33, R25 ;  /* 0x0000001900217308 */ /* 0x000e240000001800 */
[----:B------:R-:W-:Y:S02]  /*24c0*/  @!P2 ISETP.GE.U32.AND P3, PT, R2, R3, PT ;  /* 0x000000030200a20c */ /* 0x000fe40003f66070 */
[----:B------:R-:W-:Y:S02]  /*24d0*/  MOV R3, 0x1ca00000 ;  /* 0x1ca0000000037802 */ /* 0x000fe40000000f00 */
[----:B------:R-:W-:Y:S02]  /*24e0*/  @!P0 LOP3.LUT R5, R25, 0x7ff00000, RZ, 0xc0, !PT ;  /* 0x7ff0000019058812 */ /* 0x000fe400078ec0ff */
[----:B------:R-:W-:-:S04]  /*24f0*/  @!P2 SEL R11, R3, 0x63400000, !P3 ;  /* 0x63400000030ba807 */ /* 0x000fc80005800000 */
[----:B------:R-:W-:-:S04]  /*2500*/  @!P2 LOP3.LUT R4, R11, 0x80000000, R27, 0xf8, !PT ;  /* 0x800000000b04a812 */ /* 0x000fc800078ef81b */
[----:B------:R-:W-:Y:S01]  /*2510*/  @!P2 LOP3.LUT R35, R4, 0x100000, RZ, 0xfc, !PT ;  /* 0x001000000423a812 */ /* 0x000fe200078efcff */
[----:B0-----:R-:W-:Y:S01]  /*2520*/  DFMA R28, R32, -R24, 1 ;  /* 0x3ff00000201c742b */ /* 0x001fe20000000818 */
[----:B------:R-:W-:-:S07]  /*2530*/  IMAD.MOV.U32 R4, RZ, RZ, R2 ;  /* 0x000000ffff047224 */ /* 0x000fce00078e0002 */
[----:B------:R-:W-:-:S08]  /*2540*/  DFMA R28, R28, R28, R28 ;  /* 0x0000001c1c1c722b */ /* 0x000fd0000000001c */
[----:B------:R-:W-:Y:S01]  /*2550*/  DFMA R32, R32, R28, R32 ;  /* 0x0000001c2020722b */ /* 0x000fe20000000020 */
[----:B------:R-:W-:Y:S01]  /*2560*/  SEL R29, R3, 0x63400000, !P1 ;  /* 0x63400000031d7807 */ /* 0x000fe20004800000 */
[----:B------:R-:W-:-:S03]  /*2570*/  IMAD.MOV.U32 R28, RZ, RZ, R26 ;  /* 0x000000ffff1c7224 */ /* 0x000fc600078e001a */
[----:B------:R-:W-:-:S03]  /*2580*/  LOP3.LUT R29, R29, 0x800fffff, R27, 0xf8, !PT ;  /* 0x800fffff1d1d7812 */ /* 0x000fc600078ef81b */
[----:B------:R-:W-:-:S03]  /*2590*/  DFMA R30, R32, -R24, 1 ;  /* 0x3ff00000201e742b */ /* 0x000fc60000000818 */
[----:B------:R-:W-:-:S05]  /*25a0*/  @!P2 DFMA R28, R28, 2, -R34 ;  /* 0x400000001c1ca82b */ /* 0x000fca0000000822 */
[----:B------:R-:W-:-:S05]  /*25b0*/  DFMA R32, R32, R30, R32 ;  /* 0x0000001e2020722b */ /* 0x000fca0000000020 */
[----:B------:R-:W-:-:S03]  /*25c0*/  @!P2 LOP3.LUT R4, R29, 0x7ff00000, RZ, 0xc0, !PT ;  /* 0x7ff000001d04a812 */ /* 0x000fc600078ec0ff */
[----:B------:R-:W-:Y:S01]  /*25d0*/  DMUL R30, R32, R28 ;  /* 0x0000001c201e7228 */ /* 0x000fe20000000000 */
[----:B------:R-:W-:-:S04]  /*25e0*/  IADD3 R6, PT, PT, R4, -0x1, RZ ;  /* 0xffffffff04067810 */ /* 0x000fc80007ffe0ff */
[----:B------:R-:W-:Y:S01]  /*25f0*/  ISETP.GT.U32.AND P0, PT, R6, 0x7feffffe, PT ;  /* 0x7feffffe0600780c */ /* 0x000fe20003f04070 */
[----:B------:R-:W-:Y:S02]  /*2600*/  VIADD R6, R5, 0xffffffff ;  /* 0xffffffff05067836 */ /* 0x000fe40000000000 */
[----:B------:R-:W-:-:S03]  /*2610*/  DFMA R34, R30, -R24, R28 ;  /* 0x800000181e22722b */ /* 0x000fc6000000001c */
[----:B------:R-:W-:-:S05]  /*2620*/  ISETP.GT.U32.OR P0, PT, R6, 0x7feffffe, P0 ;  /* 0x7feffffe0600780c */ /* 0x000fca0000704470 */
[----:B------:R-:W-:-:S08]  /*2630*/  DFMA R30, R32, R34, R30 ;  /* 0x00000022201e722b */ /* 0x000fd0000000001e */
[----:B------:R-:W-:Y:S05]  /*2640*/  @P0 BRA `(.L_x_67) ;  /* 0x00000000006c0947 */ /* 0x000fea0003800000 */
[----:B------:R-:W-:-:S04]  /*2650*/  LOP3.LUT R5, R23, 0x7ff00000, RZ, 0xc0, !PT ;  /* 0x7ff0000017057812 */ /* 0x000fc800078ec0ff */
[CC--:B------:R-:W-:Y:S02]  /*2660*/  VIADDMNMX R4, R2.reuse, -R5.reuse, 0xb9600000, !PT ;  /* 0xb960000002047446 */ /* 0x0c0fe40007800905 */
[----:B------:R-:W-:Y:S02]  /*2670*/  ISETP.GE.U32.AND P0, PT, R2, R5, PT ;  /* 0x000000050200720c */ /* 0x000fe40003f06070 */
[----:B------:R-:W-:Y:S02]  /*2680*/  VIMNMX R4, PT, PT, R4, 0x46a00000, PT ;  /* 0x46a0000004047848 */ /* 0x000fe40003fe0100 */
[----:B------:R-:W-:-:S05]  /*2690*/  SEL R3, R3, 0x63400000, !P0 ;  /* 0x6340000003037807 */ /* 0x000fca0004000000 */
[----:B------:R-:W-:Y:S02]  /*26a0*/  IMAD.IADD R3, R4, 0x1, -R3 ;  /* 0x0000000104037824 */ /* 0x000fe400078e0a03 */
[----:B------:R-:W-:-:S03]  /*26b0*/  IMAD.MOV.U32 R4, RZ, RZ, RZ ;  /* 0x000000ffff047224 */ /* 0x000fc600078e00ff */
[----:B------:R-:W-:-:S06]  /*26c0*/  IADD3 R5, PT, PT, R3, 0x7fe00000, RZ ;  /* 0x7fe0000003057810 */ /* 0x000fcc0007ffe0ff */
[----:B------:R-:W-:-:S10]  /*26d0*/  DMUL R32, R30, R4 ;  /* 0x000000041e207228 */ /* 0x000fd40000000000 */
[----:B------:R-:W-:-:S13]  /*26e0*/  FSETP.GTU.AND P0, PT, |R33|, 1.469367938527859385e-39, PT ;  /* 0x001000002100780b */ /* 0x000fda0003f0c200 */
[----:B------:R-:W-:Y:S05]  /*26f0*/  @P0 BRA `(.L_x_68) ;  /* 0x0000000000940947 */ /* 0x000fea0003800000 */
[----:B------:R-:W-:-:S06]  /*2700*/  DFMA R24, R30, -R24, R28 ;  /* 0x800000181e18722b */ /* 0x000fcc000000001c */
[----:B------:R-:W-:-:S04]  /*2710*/  IMAD.MOV.U32 R24, RZ, RZ, RZ ;  /* 0x000000ffff187224 */ /* 0x000fc800078e00ff */
[C---:B------:R-:W-:Y:S02]  /*2720*/  FSETP.NEU.AND P0, PT, R25.reuse, RZ, PT ;  /* 0x000000ff1900720b */ /* 0x040fe40003f0d000 */
[----:B------:R-:W-:-:S04]  /*2730*/  LOP3.LUT R22, R25, 0x80000000, R23, 0x48, !PT ;  /* 0x8000000019167812 */ /* 0x000fc800078e4817 */
[----:B------:R-:W-:-:S07]  /*2740*/  LOP3.LUT R25, R22, R5, RZ, 0xfc, !PT ;  /* 0x0000000516197212 */ /* 0x000fce00078efcff */
[----:B------:R-:W-:Y:S05]  /*2750*/  @!P0 BRA `(.L_x_68) ;  /* 0x00000000007c8947 */ /* 0x000fea0003800000 */
[C---:B------:R-:W-:Y:S01]  /*2760*/  IADD3 R5, PT, PT, -R3.reuse, RZ, RZ ;  /* 0x000000ff03057210 */ /* 0x040fe20007ffe1ff */
[----:B------:R-:W-:Y:S01]  /*2770*/  IMAD.MOV.U32 R4, RZ, RZ, RZ ;  /* 0x000000ffff047224 */ /* 0x000fe200078e00ff */
[----:B------:R-:W-:-:S05]  /*2780*/  IADD3 R3, PT, PT, -R3, -0x43300000, RZ ;  /* 0xbcd0000003037810 */ /* 0x000fca0007ffe1ff */
[----:B------:R-:W-:Y:S02]  /*2790*/  DFMA R4, R32, -R4, R30 ;  /* 0x800000042004722b */ /* 0x000fe4000000001e */
[----:B------:R-:W-:-:S08]  /*27a0*/  DMUL.RP R30, R30, R24 ;  /* 0x000000181e1e7228 */ /* 0x000fd00000008000 */
[----:B------:R-:W-:Y:S02]  /*27b0*/  FSETP.NEU.AND P0, PT, |R5|, R3, PT ;  /* 0x000000030500720b */ /* 0x000fe40003f0d200 */
[----:B------:R-:W-:Y:S02]  /*27c0*/  LOP3.LUT R3, R31, R22, RZ, 0x3c, !PT ;  /* 0x000000161f037212 */ /* 0x000fe400078e3cff */
[----:B------:R-:W-:Y:S02]  /*27d0*/  FSEL R32, R30, R32, !P0 ;  /* 0x000000201e207208 */ /* 0x000fe40004000000 */
[----:B------:R-:W-:Y:S01]  /*27e0*/  FSEL R33, R3, R33, !P0 ;  /* 0x0000002103217208 */ /* 0x000fe20004000000 */
[----:B------:R-:W-:Y:S06]  /*27f0*/  BRA `(.L_x_68) ;  /* 0x0000000000547947 */ /* 0x000fec0003800000 */
.L_x_67:
[----:B------:R-:W-:-:S14]  /*2800*/  DSETP.NAN.AND P0, PT, R26, R26, PT ;  /* 0x0000001a1a00722a */ /* 0x000fdc0003f08000 */
[----:B------:R-:W-:Y:S05]  /*2810*/  @P0 BRA `(.L_x_69) ;  /* 0x0000000000440947 */ /* 0x000fea0003800000 */
[----:B------:R-:W-:-:S14]  /*2820*/  DSETP.NAN.AND P0, PT, R22, R22, PT ;  /* 0x000000161600722a */ /* 0x000fdc0003f08000 */
[----:B------:R-:W-:Y:S05]  /*2830*/  @P0 BRA `(.L_x_70) ;  /* 0x0000000000300947 */ /* 0x000fea0003800000 */
[----:B------:R-:W-:Y:S01]  /*2840*/  ISETP.NE.AND P0, PT, R4, R5, PT ;  /* 0x000000050400720c */ /* 0x000fe20003f05270 */
[----:B------:R-:W-:Y:S01]  /*2850*/  IMAD.MOV.U32 R32, RZ, RZ, 0x0 ;  /* 0x00000000ff207424 */ /* 0x000fe200078e00ff */
[----:B------:R-:W-:-:S11]  /*2860*/  MOV R33, 0xfff80000 ;  /* 0xfff8000000217802 */ /* 0x000fd60000000f00 */
[----:B------:R-:W-:Y:S05]  /*2870*/  @!P0 BRA `(.L_x_68) ;  /* 0x0000000000348947 */ /* 0x000fea0003800000 */
[----:B------:R-:W-:Y:S02]  /*2880*/  ISETP.NE.AND P0, PT, R4, 0x7ff00000, PT ;  /* 0x7ff000000400780c */ /* 0x000fe40003f05270 */
[----:B------:R-:W-:Y:S02]  /*2890*/  LOP3.LUT R33, R27, 0x80000000, R23, 0x48, !PT ;  /* 0x800000001b217812 */ /* 0x000fe400078e4817 */
[----:B------:R-:W-:-:S13]  /*28a0*/  ISETP.EQ.OR P0, PT, R5, RZ, !P0 ;  /* 0x000000ff0500720c */ /* 0x000fda0004702670 */
[----:B------:R-:W-:Y:S01]  /*28b0*/  @P0 LOP3.LUT R2, R33, 0x7ff00000, RZ, 0xfc, !PT ;  /* 0x7ff0000021020812 */ /* 0x000fe200078efcff */
[----:B------:R-:W-:Y:S02]  /*28c0*/  @!P0 IMAD.MOV.U32 R32, RZ, RZ, RZ ;  /* 0x000000ffff208224 */ /* 0x000fe400078e00ff */
[----:B------:R-:W-:Y:S01]  /*28d0*/  @P0 IMAD.MOV.U32 R32, RZ, RZ, RZ ;  /* 0x000000ffff200224 */ /* 0x000fe200078e00ff */
[----:B------:R-:W-:Y:S01]  /*28e0*/  @P0 MOV R33, R2 ;  /* 0x0000000200210202 */ /* 0x000fe20000000f00 */
[----:B------:R-:W-:Y:S06]  /*28f0*/  BRA `(.L_x_68) ;  /* 0x0000000000147947 */ /* 0x000fec0003800000 */
.L_x_70:
[----:B------:R-:W-:Y:S01]  /*2900*/  LOP3.LUT R33, R23, 0x80000, RZ, 0xfc, !PT ;  /* 0x0008000017217812 */ /* 0x000fe200078efcff */
[----:B------:R-:W-:Y:S01]  /*2910*/  IMAD.MOV.U32 R32, RZ, RZ, R22 ;  /* 0x000000ffff207224 */ /* 0x000fe200078e0016 */
[----:B------:R-:W-:Y:S06]  /*2920*/  BRA `(.L_x_68) ;  /* 0x0000000000087947 */ /* 0x000fec0003800000 */
.L_x_69:
[----:B------:R-:W-:Y:S01]  /*2930*/  LOP3.LUT R33, R27, 0x80000, RZ, 0xfc, !PT ;  /* 0x000800001b217812 */ /* 0x000fe200078efcff */
[----:B------:R-:W-:-:S07]  /*2940*/  IMAD.MOV.U32 R32, RZ, RZ, R26 ;  /* 0x000000ffff207224 */ /* 0x000fce00078e001a */
.L_x_68:
[----:B------:R-:W-:Y:S05]  /*2950*/  BSYNC.RECONVERGENT B3 ;  /* 0x0000000000037941 */ /* 0x000fea0003800200 */
.L_x_66:
[----:B------:R-:W-:Y:S01]  /*2960*/  MOV R2, R0 ;  /* 0x0000000000027202 */ /* 0x000fe20000000f00 */
[----:B------:R-:W-:-:S04]  /*2970*/  IMAD.MOV.U32 R3, RZ, RZ, 0x0 ;  /* 0x00000000ff037424 */ /* 0x000fc800078e00ff */
[----:B------:R-:W-:Y:S05]  /*2980*/  RET.REL.NODEC R2 `(_Z21NeuronTimestepNoWriteiiPfS_S_PbS_ii) ;  /* 0xffffffd4029c7950 */ /* 0x000fea0003c3ffff */
.L_x_71:
        /* <DEDUP_REMOVED lines=15> */
.L_x_121:


//--------------------- .text._Z19NeuronTimestepWriteiiPfS_S_PbS_iiPPS_S2_if --------------------------
	.section	.text._Z19NeuronTimestepWriteiiPfS_S_PbS_iiPPS_S2_if,"ax",@progbits
	.align	128
        .global         _Z19NeuronTimestepWriteiiPfS_S_PbS_iiPPS_S2_if
        .type           _Z19NeuronTimestepWriteiiPfS_S_PbS_iiPPS_S2_if,@function
        .size           _Z19NeuronTimestepWriteiiPfS_S_PbS_iiPPS_S2_if,(.L_x_123 - _Z19NeuronTimestepWriteiiPfS_S_PbS_iiPPS_S2_if)
        .other          _Z19NeuronTimestepWriteiiPfS_S_PbS_iiPPS_S2_if,@"STO_CUDA_ENTRY STV_DEFAULT"
_Z19NeuronTimestepWriteiiPfS_S_PbS_iiPPS_S2_if:
.text._Z19NeuronTimestepWriteiiPfS_S_PbS_iiPPS_S2_if:
[----:B------:R-:W-:Y:S01]  /*0000*/  LDC R1, c[0x0][0x37c] ;  /* 0x0000df00ff017b82 */ /* 0x000fe20000000800 */
[----:B------:R-:W0:Y:S01]  /*0010*/  S2R R0, SR_TID.X ;  /* 0x0000000000007919 */ /* 0x000e220000002100 */
[----:B------:R-:W0:Y:S06]  /*0020*/  LDCU UR4, c[0x0][0x360] ;  /* 0x00006c00ff0477ac */ /* 0x000e2c0008000800 */
[----:B------:R-:W1:Y:S01]  /*0030*/  LDC R2, c[0x0][0x3cc] ;  /* 0x0000f300ff027b82 */ /* 0x000e620000000800 */
[----:B------:R-:W0:Y:S01]  /*0040*/  S2R R3, SR_CTAID.X ;  /* 0x0000000000037919 */ /* 0x000e220000002500 */
[----:B------:R-:W2:Y:S01]  /*0050*/  LDCU UR5, c[0x0][0x384] ;  /* 0x00007080ff0577ac */ /* 0x000ea20008000800 */
[----:B------:R-:W3:Y:S01]  /*0060*/  LDCU.64 UR6, c[0x0][0x358] ;  /* 0x00006b00ff0677ac */ /* 0x000ee20008000a00 */
[----:B0-----:R-:W-:Y:S01]  /*0070*/  IMAD R0, R3, UR4, R0 ;  /* 0x0000000403007c24 */ /* 0x001fe2000f8e0200 */
[----:B------:R-:W-:-:S04]  /*0080*/  UMOV UR4, URZ ;  /* 0x000000ff00047c82 */ /* 0x000fc80008000000 */
[----:B--2---:R-:W-:-:S13]  /*0090*/  ISETP.GE.AND P0, PT, R0, UR5, PT ;  /* 0x0000000500007c0c */ /* 0x004fda000bf06270 */
[----:B-1-3--:R-:W-:Y:S05]  /*00a0*/  @P0 BRA `(.L_x_72) ;  /* 0x0000001000f80947 */ /* 0x00afea0003800000 */
[----:B------:R-:W0:Y:S01]  /*00b0*/  LDC.64 R8, c[0x0][0x3b0] ;  /* 0x0000ec00ff087b82 */ /* 0x000e220000000a00 */
[----:B------:R-:W1:Y:S07]  /*00c0*/  LDCU.64 UR8, c[0x0][0x3a0] ;  /* 0x00007400ff0877ac */ /* 0x000e6e0008000a00 */
[----:B------:R-:W2:Y:S01]  /*00d0*/  LDC.64 R12, c[0x0][0x398] ;  /* 0x0000e600ff0c7b82 */ /* 0x000ea20000000a00 */
[----:B0-----:R-:W-:Y:S02]  /*00e0*/  IABS R6, R9 ;  /* 0x0000000900067213 */ /* 0x001fe40000000000 */
[----:B------:R-:W-:-:S02]  /*00f0*/  IABS R10, R8 ;  /* 0x00000008000a7213 */ /* 0x000fc40000000000 */
[----:B------:R-:W0:Y:S01]  /*0100*/  I2F.RP R3, R6 ;  /* 0x0000000600037306 */ /* 0x000e220000209400 */
[----:B------:R-:W-:Y:S02]  /*0110*/  ISETP.GE.AND P2, PT, R8, RZ, PT ;  /* 0x000000ff0800720c */ /* 0x000fe40003f46270 */
[----:B------:R-:W3:Y:S05]  /*0120*/  LDC R8, c[0x0][0x3cc] ;  /* 0x0000f300ff087b82 */ /* 0x000eea0000000800 */
[----:B0-----:R-:W0:Y:S02]  /*0130*/  MUFU.RCP R3, R3 ;  /* 0x0000000300037308 */ /* 0x001e240000001000 */
[----:B0-----:R-:W-:-:S06]  /*0140*/  VIADD R4, R3, 0xffffffe ;  /* 0x0ffffffe03047836 */ /* 0x001fcc0000000000 */
[----:B------:R0:W4:Y:S02]  /*0150*/  F2I.FTZ.U32.TRUNC.NTZ R5, R4 ;  /* 0x0000000400057305 */ /* 0x000124000021f000 */
[----:B0-----:R-:W-:Y:S02]  /*0160*/  IMAD.MOV.U32 R4, RZ, RZ, RZ ;  /* 0x000000ffff047224 */ /* 0x001fe400078e00ff */
[----:B----4-:R-:W-:-:S04]  /*0170*/  IMAD.MOV R7, RZ, RZ, -R5 ;  /* 0x000000ffff077224 */ /* 0x010fc800078e0a05 */
[----:B------:R-:W-:-:S04]  /*0180*/  IMAD R7, R7, R6, RZ ;  /* 0x0000000607077224 */ /* 0x000fc800078e02ff */
[----:B------:R-:W-:Y:S01]  /*0190*/  IMAD.HI.U32 R5, R5, R7, R4 ;  /* 0x0000000705057227 */ /* 0x000fe200078e0004 */
[----:B------:R-:W-:-:S05]  /*01a0*/  MOV R7, R10 ;  /* 0x0000000a00077202 */ /* 0x000fca0000000f00 */
[----:B------:R-:W-:-:S04]  /*01b0*/  IMAD.HI.U32 R5, R5, R7, RZ ;  /* 0x0000000705057227 */ /* 0x000fc800078e00ff */
[----:B------:R-:W-:-:S04]  /*01c0*/  IMAD.MOV R5, RZ, RZ, -R5 ;  /* 0x000000ffff057224 */ /* 0x000fc800078e0a05 */
[----:B------:R-:W-:-:S05]  /*01d0*/  IMAD R3, R6, R5, R7 ;  /* 0x0000000506037224 */ /* 0x000fca00078e0207 */
[----:B------:R-:W-:-:S13]  /*01e0*/  ISETP.GT.U32.AND P0, PT, R6, R3, PT ;  /* 0x000000030600720c */ /* 0x000fda0003f04070 */
[----:B------:R-:W-:Y:S01]  /*01f0*/  @!P0 IMAD.IADD R3, R3, 0x1, -R6 ;  /* 0x0000000103038824 */ /* 0x000fe200078e0a06 */
[----:B------:R-:W-:-:S04]  /*0200*/  ISETP.NE.AND P0, PT, R9, RZ, PT ;  /* 0x000000ff0900720c */ /* 0x000fc80003f05270 */
[----:B------:R-:W-:-:S13]  /*0210*/  ISETP.GT.U32.AND P1, PT, R6, R3, PT ;  /* 0x000000030600720c */ /* 0x000fda0003f24070 */
[----:B------:R-:W-:-:S05]  /*0220*/  @!P1 IMAD.IADD R3, R3, 0x1, -R6 ;  /* 0x0000000103039824 */ /* 0x000fca00078e0a06 */
[----:B------:R-:W-:Y:S02]  /*0230*/  @!P2 IADD3 R3, PT, PT, -R3, RZ, RZ ;  /* 0x000000ff0303a210 */ /* 0x000fe40007ffe1ff */
[----:B------:R-:W-:Y:S02]  /*0240*/  @!P0 LOP3.LUT R3, RZ, R9, RZ, 0x33, !PT ;  /* 0x00000009ff038212 */ /* 0x000fe400078e33ff */
[----:B-1----:R-:W-:-:S03]  /*0250*/  IADD3 R30, P0, PT, R0, UR8, RZ ;  /* 0x00000008001e7c10 */ /* 0x002fc6000ff1e0ff */
[C---:B------:R-:W-:Y:S01]  /*0260*/  IMAD R3, R0.reuse, R9, R3 ;  /* 0x0000000900037224 */ /* 0x040fe200078e0203 */
[----:B------:R-:W-:-:S03]  /*0270*/  LEA.HI.X.SX32 R31, R0, UR9, 0x1, P0 ;  /* 0x00000009001f7c11 */ /* 0x000fc600080f0eff */
[----:B--2---:R-:W-:Y:S02]  /*0280*/  IMAD.WIDE R12, R3, 0x4, R12 ;  /* 0x00000004030c7825 */ /* 0x004fe400078e020c */
[----:B------:R0:W-:Y:S04]  /*0290*/  STG.E.U8 desc[UR6][R30.64], RZ ;  /* 0x000000ff1e007986 */ /* 0x0001e8000c101106 */
[----:B------:R-:W2:Y:S01]  /*02a0*/  LDG.E R3, desc[UR6][R12.64] ;  /* 0x000000060c037981 */ /* 0x000ea2000c1e1900 */
[----:B---3--:R-:W1:Y:S01]  /*02b0*/  MUFU.RCP R4, R8 ;  /* 0x0000000800047308 */ /* 0x008e620000001000 */
[----:B------:R-:W-:Y:S01]  /*02c0*/  BSSY.RECONVERGENT B0, `(.L_x_73) ;  /* 0x000000b000007945 */ /* 0x000fe20003800200 */
[----:B-1----:R-:W-:-:S04]  /*02d0*/  FFMA R5, R4, -R8, 1 ;  /* 0x3f80000004057423 */ /* 0x002fc80000000808 */
[----:B------:R-:W-:Y:S02]  /*02e0*/  FFMA R4, R4, R5, R4 ;  /* 0x0000000504047223 */ /* 0x000fe40000000004 */
[----:B--2---:R-:W1:Y:S02]  /*02f0*/  FCHK P0, R3, R8 ;  /* 0x0000000803007302 */ /* 0x004e640000000000 */
[----:B------:R-:W-:-:S04]  /*0300*/  FFMA R5, R3, R4, RZ ;  /* 0x0000000403057223 */ /* 0x000fc800000000ff */
[----:B------:R-:W-:-:S04]  /*0310*/  FFMA R6, R5, -R8, R3 ;  /* 0x8000000805067223 */ /* 0x000fc80000000003 */
[----:B------:R-:W-:Y:S01]  /*0320*/  FFMA R11, R4, R6, R5 ;  /* 0x00000006040b7223 */ /* 0x000fe20000000005 */
[----:B01----:R-:W-:Y:S06]  /*0330*/  @!P0 BRA `(.L_x_74) ;  /* 0x00000000000c8947 */ /* 0x003fec0003800000 */
[----:B------:R-:W-:-:S07]  /*0340*/  MOV R4, 0x360 ;  /* 0x0000036000047802 */ /* 0x000fce0000000f00 */
[----:B------:R-:W-:Y:S05]  /*0350*/  CALL.REL.NOINC `($__internal_4_$__cuda_sm3x_div_rn_noftz_f32_slowpath) ;  /* 0x0000002800dc7944 */ /* 0x000fea0003c00000 */
[----:B------:R-:W-:-:S07]  /*0360*/  IMAD.MOV.U32 R11, RZ, RZ, R3 ;  /* 0x000000ffff0b7224 */ /* 0x000fce00078e0003 */
.L_x_74:
[----:B------:R-:W-:Y:S05]  /*0370*/  BSYNC.RECONVERGENT B0 ;  /* 0x0000000000007941 */ /* 0x000fea0003800200 */
.L_x_73:
[----:B------:R-:W0:Y:S08]  /*0380*/  LDC R9, c[0x0][0x3c8] ;  /* 0x0000f200ff097b82 */ /* 0x000e300000000800 */
[----:B------:R-:W0:Y:S08]  /*0390*/  LDC.64 R2, c[0x0][0x3b8] ;  /* 0x0000ee00ff027b82 */ /* 0x000e300000000a00 */
[----:B------:R-:W1:Y:S08]  /*03a0*/  LDC R23, c[0x0][0x3b0] ;  /* 0x0000ec00ff177b82 */ /* 0x000e700000000800 */
[----:B------:R-:W2:Y:S01]  /*03b0*/  LDC.64 R18, c[0x0][0x3c0] ;  /* 0x0000f000ff127b82 */ /* 0x000ea20000000a00 */
[----:B0-----:R-:W-:-:S07]  /*03c0*/  IMAD.WIDE R2, R9, 0x8, R2 ;  /* 0x0000000809027825 */ /* 0x001fce00078e0202 */
[----:B------:R-:W0:Y:S01]  /*03d0*/  LDC.64 R16, c[0x0][0x388] ;  /* 0x0000e200ff107b82 */ /* 0x000e220000000a00 */
[----:B------:R-:W3:Y:S07]  /*03e0*/  LDG.E.64 R2, desc[UR6][R2.64] ;  /* 0x0000000602027981 */ /* 0x000eee000c1e1b00 */
[----:B------:R-:W4:Y:S08]  /*03f0*/  LDC.64 R14, c[0x0][0x390] ;  /* 0x0000e400ff0e7b82 */ /* 0x000f300000000a00 */
[----:B------:R-:W5:Y:S01]  /*0400*/  LDC.64 R32, c[0x0][0x3a8] ;  /* 0x0000ea00ff207b82 */ /* 0x000f620000000a00 */
[----:B---3--:R-:W-:-:S06]  /*0410*/  IMAD.WIDE R4, R0, 0x8, R2 ;  /* 0x0000000800047825 */ /* 0x008fcc00078e0202 */
[----:B------:R-:W1:Y:S01]  /*0420*/  LDG.E.64 R4, desc[UR6][R4.64] ;  /* 0x0000000604047981 */ /* 0x000e62000c1e1b00 */
[----:B--2---:R-:W-:-:S04]  /*0430*/  IMAD.WIDE R18, R9, 0x8, R18 ;  /* 0x0000000809127825 */ /* 0x004fc800078e0212 */
[----:B-1----:R-:W-:-:S05]  /*0440*/  IMAD.WIDE R6, R23, 0x4, R4 ;  /* 0x0000000417067825 */ /* 0x002fca00078e0204 */
[----:B------:R1:W-:Y:S04]  /*0450*/  STG.E desc[UR6][R6.64], R11 ;  /* 0x0000000b06007986 */ /* 0x0003e8000c101906 */
[----:B------:R-:W2:Y:S02]  /*0460*/  LDG.E.64 R8, desc[UR6][R18.64] ;  /* 0x0000000612087981 */ /* 0x000ea4000c1e1b00 */
[----:B--2---:R-:W-:-:S06]  /*0470*/  IMAD.WIDE R20, R0, 0x8, R8 ;  /* 0x0000000800147825 */ /* 0x004fcc00078e0208 */
[----:B------:R-:W2:Y:S01]  /*0480*/  LDG.E.64 R20, desc[UR6][R20.64] ;  /* 0x0000000614147981 */ /* 0x000ea2000c1e1b00 */
[----:B0-----:R-:W-:-:S04]  /*0490*/  IMAD.WIDE R16, R0, 0x4, R16 ;  /* 0x0000000400107825 */ /* 0x001fc800078e0210 */
[----:B----4-:R-:W-:-:S04]  /*04a0*/  IMAD.WIDE R14, R0, 0x4, R14 ;  /* 0x00000004000e7825 */ /* 0x010fc800078e020e */
[----:B-----5:R-:W-:-:S04]  /*04b0*/  IMAD.WIDE R32, R0, 0x4, R32 ;  /* 0x0000000400207825 */ /* 0x020fc800078e0220 */
[----:B--2---:R-:W-:-:S05]  /*04c0*/  IMAD.WIDE R4, R23, 0x4, R20 ;  /* 0x0000000417047825 */ /* 0x004fca00078e0214 */
[----:B------:R0:W-:Y:S04]  /*04d0*/  STG.E desc[UR6][R4.64], RZ ;  /* 0x000000ff04007986 */ /* 0x0001e8000c101906 */
[----:B------:R-:W2:Y:S04]  /*04e0*/  LDG.E R10, desc[UR6][R16.64] ;  /* 0x00000006100a7981 */ /* 0x000ea8000c1e1900 */
[----:B------:R-:W3:Y:S04]  /*04f0*/  LDG.E R8, desc[UR6][R14.64] ;  /* 0x000000060e087981 */ /* 0x000ee8000c1e1900 */
[----:B------:R-:W0:Y:S04]  /*0500*/  LDG.E R29, desc[UR6][R12.64] ;  /* 0x000000060c1d7981 */ /* 0x000e28000c1e1900 */
[----:B-1----:R-:W4:Y:S01]  /*0510*/  LDG.E R11, desc[UR6][R32.64] ;  /* 0x00000006200b7981 */ /* 0x002f22000c1e1900 */
[----:B------:R-:W1:Y:S01]  /*0520*/  MUFU.RCP64H R25, 100 ;  /* 0x4059000000197908 */ /* 0x000e620000001800 */
[----:B------:R-:W-:-:S02]  /*0530*/  HFMA2 R24, -RZ, RZ, 0, 5.9604644775390625e-08 ;  /* 0x00000001ff187431 */ /* 0x000fc400000001ff */
        /* <DEDUP_REMOVED lines=13> */
[----:B---3--:R-:W-:Y:S08]  /*0610*/  F2F.F64.F32 R22, R8 ;  /* 0x0000000800167310 */ /* 0x008ff00000201800 */
[----:B------:R-:W2:Y:S01]  /*0620*/  F2F.F64.F32 R20, R28 ;  /* 0x0000001c00147310 */ /* 0x000ea20000201800 */
[----:B-1----:R-:W-:-:S07]  /*0630*/  DMUL R6, R6, UR8 ;  /* 0x0000000806067c28 */ /* 0x002fce0008000000 */
[----:B0-----:R-:W0:Y:S01]  /*0640*/  F2F.F64.F32 R4, R29 ;  /* 0x0000001d00047310 */ /* 0x001e220000201800 */
[----:B--2---:R-:W-:-:S07]  /*0650*/  DFMA R6, R6, R20, -R22 ;  /* 0x000000140606722b */ /* 0x004fce0000000816 */
[----:B----4-:R-:W1:Y:S01]  /*0660*/  F2F.F64.F32 R20, R11 ;  /* 0x0000000b00147310 */ /* 0x010e620000201800 */
[----:B0-----:R-:W-:-:S08]  /*0670*/  DADD R4, R6, R4 ;  /* 0x0000000006047229 */ /* 0x001fd00000000004 */
[----:B-1----:R-:W-:-:S08]  /*0680*/  DADD R24, R4, R20 ;  /* 0x0000000004187229 */ /* 0x002fd00000000014 */
[----:B------:R-:W-:-:S08]  /*0690*/  DMUL R4, R24, R2 ;  /* 0x0000000218047228 */ /* 0x000fd00000000000 */
[----:B------:R-:W-:-:S08]  /*06a0*/  DFMA R6, R4, -100, R24 ;  /* 0xc05900000406782b */ /* 0x000fd00000000018 */
[----:B------:R-:W-:Y:S01]  /*06b0*/  DFMA R4, R2, R6, R4 ;  /* 0x000000060204722b */ /* 0x000fe20000000004 */
[----:B------:R-:W-:-:S09]  /*06c0*/  FSETP.GEU.AND P1, PT, |R25|, 6.5827683646048100446e-37, PT ;  /* 0x036000001900780b */ /* 0x000fd20003f2e200 */
[----:B------:R-:W-:-:S05]  /*06d0*/  FFMA R2, RZ, 3.390625, R5 ;  /* 0x40590000ff027823 */ /* 0x000fca0000000005 */
[----:B------:R-:W-:-:S13]  /*06e0*/  FSETP.GT.AND P0, PT, |R2|, 1.469367938527859385e-39, PT ;  /* 0x001000000200780b */ /* 0x000fda0003f04200 */
[----:B------:R-:W-:Y:S05]  /*06f0*/  @P0 BRA P1, `(.L_x_76) ;  /* 0x00000000000c0947 */ /* 0x000fea0000800000 */
[----:B------:R-:W-:Y:S01]  /*0700*/  IMAD.MOV.U32 R21, RZ, RZ, 0x40590000 ;  /* 0x40590000ff157424 */ /* 0x000fe200078e00ff */
[----:B------:R-:W-:-:S07]  /*0710*/  MOV R2, 0x730 ;  /* 0x0000073000027802 */ /* 0x000fce0000000f00 */
[----:B------:R-:W-:Y:S05]  /*0720*/  CALL.REL.NOINC `($__internal_3_$__cuda_sm20_div_rn_f64_full) ;  /* 0x0000002000607944 */ /* 0x000fea0003c00000 */
.L_x_76:
[----:B------:R-:W-:Y:S05]  /*0730*/  BSYNC.RECONVERGENT B1 ;  /* 0x0000000000017941 */ /* 0x000fea0003800200 */
.L_x_75:
        /* <DEDUP_REMOVED lines=15> */
[----:B-1----:R-:W-:-:S06]  /*0830*/  DFMA R4, R4, 0.25, R8 ;  /* 0x3fd000000404782b */ /* 0x002fcc0000000008 */
        /* <DEDUP_REMOVED lines=36> */
[----:B------:R-:W-:-:S05]  /*0a80*/  FFMA R2, RZ, 3.390625, R5 ;  /* 0x40590000ff027823 */ /* 0x000fca0000000005 */
[----:B------:R-:W-:-:S13]  /*0a90*/  FSETP.GT.AND P0, PT, |R2|, 1.469367938527859385e-39, PT ;  /* 0x001000000200780b */ /* 0x000fda0003f04200 */
[----:B------:R-:W-:Y:S05]  /*0aa0*/  @P0 BRA P1, `(.L_x_81) ;  /* 0x00000000000c0947 */ /* 0x000fea0000800000 */
[----:B------:R-:W-:Y:S01]  /*0ab0*/  IMAD.MOV.U32 R21, RZ, RZ, 0x40590000 ;  /* 0x40590000ff157424 */ /* 0x000fe200078e00ff */
[----:B------:R-:W-:-:S07]  /*0ac0*/  MOV R2, 0xae0 ;  /* 0x00000ae000027802 */ /* 0x000fce0000000f00 */
[----:B------:R-:W-:Y:S05]  /*0ad0*/  CALL.REL.NOINC `($__internal_3_$__cuda_sm20_div_rn_f64_full) ;  /* 0x0000001c00747944 */ /* 0x000fea0003c00000 */
.L_x_81:
[----:B------:R-:W-:Y:S05]  /*0ae0*/  BSYNC.RECONVERGENT B3 ;  /* 0x0000000000037941 */ /* 0x000fea0003800200 */
.L_x_80:
        /* <DEDUP_REMOVED lines=56> */
.L_x_83:
[----:B------:R-:W-:Y:S05]  /*0e70*/  BSYNC.RECONVERGENT B3 ;  /* 0x0000000000037941 */ /* 0x000fea0003800200 */
.L_x_82:
        /* <DEDUP_REMOVED lines=56> */
.L_x_85:
[----:B------:R-:W-:Y:S05]  /*1200*/  BSYNC.RECONVERGENT B3 ;  /* 0x0000000000037941 */ /* 0x000fea0003800200 */
.L_x_84:
        /* <DEDUP_REMOVED lines=22> */
.L_x_79:
[----:B------:R-:W-:Y:S05]  /*1370*/  BSYNC.RELIABLE B2 ;  /* 0x0000000000027941 */ /* 0x000fea0003800100 */
.L_x_78:
[----:B------:R-:W-:Y:S01]  /*1380*/  IMAD.MOV.U32 R3, RZ, RZ, 0x1 ;  /* 0x00000001ff037424 */ /* 0x000fe200078e00ff */
[----:B------:R-:W0:Y:S04]  /*1390*/  LDC R5, c[0x0][0x3b0] ;  /* 0x0000ec00ff057b82 */ /* 0x000e280000000800 */
[----:B------:R1:W-:Y:S04]  /*13a0*/  STG.E.U8 desc[UR6][R30.64], R3 ;  /* 0x000000031e007986 */ /* 0x0003e8000c101106 */
[----:B------:R-:W1:Y:S02]  /*13b0*/  LDG.E.64 R18, desc[UR6][R18.64] ;  /* 0x0000000612127981 */ /* 0x000e64000c1e1b00 */
[----:B-1----:R-:W-:-:S06]  /*13c0*/  IMAD.WIDE R2, R0, 0x8, R18 ;  /* 0x0000000800027825 */ /* 0x002fcc00078e0212 */
[----:B------:R-:W0:Y:S01]  /*13d0*/  LDG.E.64 R2, desc[UR6][R2.64] ;  /* 0x0000000602027981 */ /* 0x000e22000c1e1b00 */
[----:B------:R-:W-:Y:S01]  /*13e0*/  IMAD.MOV.U32 R9, RZ, RZ, 0x3f800000 ;  /* 0x3f800000ff097424 */ /* 0x000fe200078e00ff */
[----:B------:R-:W-:Y:S01]  /*13f0*/  MOV R11, 0xc2480000 ;  /* 0xc2480000000b7802 */ /* 0x000fe20000000f00 */
[----:B0-----:R-:W-:-:S05]  /*1400*/  IMAD.WIDE R4, R5, 0x4, R2 ;  /* 0x0000000405047825 */ /* 0x001fca00078e0202 */
[----:B------:R0:W-:Y:S04]  /*1410*/  STG.E desc[UR6][R4.64], R9 ;  /* 0x0000000904007986 */ /* 0x0001e8000c101906 */
[----:B------:R0:W-:Y:S04]  /*1420*/  STG.E desc[UR6][R16.64], R11 ;  /* 0x0000000b10007986 */ /* 0x0001e8000c101906 */
[----:B------:R-:W2:Y:S02]  /*1430*/  LDG.E R0, desc[UR6][R14.64] ;  /* 0x000000060e007981 */ /* 0x000ea4000c1e1900 */
[----:B--2---:R-:W-:-:S05]  /*1440*/  FADD R7, R0, 100 ;  /* 0x42c8000000077421 */ /* 0x004fca0000000000 */
[----:B------:R0:W-:Y:S02]  /*1450*/  STG.E desc[UR6][R14.64], R7 ;  /* 0x000000070e007986 */ /* 0x0001e4000c101906 */
.L_x_86:
[----:B------:R-:W-:Y:S05]  /*1460*/  BSYNC.RECONVERGENT B1 ;  /* 0x0000000000017941 */ /* 0x000fea0003800200 */
.L_x_77:
[----:B------:R-:W-:Y:S01]  /*1470*/  STG.E desc[UR6][R12.64], RZ ;  /* 0x000000ff0c007986 */ /* 0x000fe2000c101906 */
[----:B------:R-:W-:Y:S05]  /*1480*/  EXIT ;  /* 0x000000000000794d */ /* 0x000fea0003800000 */
.L_x_72:
[----:B------:R-:W0:Y:S02]  /*1490*/  LDCU UR5, c[0x0][0x380] ;  /* 0x00007000ff0577ac */ /* 0x000e240008000800 */
[----:B0-----:R-:W-:-:S13]  /*14a0*/  ISETP.GE.AND P0, PT, R0, UR5, PT ;  /* 0x0000000500007c0c */ /* 0x001fda000bf06270 */
[----:B------:R-:W-:Y:S05]  /*14b0*/  @P0 EXIT ;  /* 0x000000000000094d */ /* 0x000fea0003800000 */
[----:B------:R-:W0:Y:S08]  /*14c0*/  LDC.64 R10, c[0x0][0x3b0] ;  /* 0x0000ec00ff0a7b82 */ /* 0x000e300000000a00 */
[----:B------:R-:W1:Y:S01]  /*14d0*/  LDC.64 R16, c[0x0][0x398] ;  /* 0x0000e600ff107b82 */ /* 0x000e620000000a00 */
[----:B0-----:R-:W-:Y:S02]  /*14e0*/  IABS R3, R11 ;  /* 0x0000000b00037213 */ /* 0x001fe40000000000 */
[----:B------:R-:W-:-:S02]  /*14f0*/  ISETP.GE.AND P1, PT, R10, RZ, PT ;  /* 0x000000ff0a00720c */ /* 0x000fc40003f26270 */
[----:B------:R-:W0:Y:S01]  /*1500*/  I2F.RP R6, R3 ;  /* 0x0000000300067306 */ /* 0x000e220000209400 */
[----:B------:R-:W-:-:S07]  /*1510*/  ISETP.NE.AND P2, PT, R11, RZ, PT ;  /* 0x000000ff0b00720c */ /* 0x000fce0003f45270 */
[----:B0-----:R-:W0:Y:S02]  /*1520*/  MUFU.RCP R6, R6 ;  /* 0x0000000600067308 */ /* 0x001e240000001000 */
[----:B0-----:R-:W-:Y:S02]  /*1530*/  VIADD R4, R6, 0xffffffe ;  /* 0x0ffffffe06047836 */ /* 0x001fe40000000000 */
[----:B------:R-:W0:Y:S04]  /*1540*/  LDC R6, c[0x0][0x3cc] ;  /* 0x0000f300ff067b82 */ /* 0x000e280000000800 */
[----:B------:R2:W3:Y:S02]  /*1550*/  F2I.FTZ.U32.TRUNC.NTZ R5, R4 ;  /* 0x0000000400057305 */ /* 0x0004e4000021f000 */
[----:B--2---:R-:W-:-:S02]  /*1560*/  IMAD.MOV.U32 R4, RZ, RZ, RZ ;  /* 0x000000ffff047224 */ /* 0x004fc400078e00ff */
[----:B---3--:R-:W-:-:S04]  /*1570*/  IMAD.MOV R8, RZ, RZ, -R5 ;  /* 0x000000ffff087224 */ /* 0x008fc800078e0a05 */
[----:B------:R-:W-:Y:S01]  /*1580*/  IMAD R7, R8, R3, RZ ;  /* 0x0000000308077224 */ /* 0x000fe200078e02ff */
[----:B------:R-:W-:-:S03]  /*1590*/  IABS R8, R10 ;  /* 0x0000000a00087213 */ /* 0x000fc60000000000 */
[----:B------:R-:W-:-:S06]  /*15a0*/  IMAD.HI.U32 R7, R5, R7, R4 ;  /* 0x0000000705077227 */ /* 0x000fcc00078e0004 */
[----:B------:R-:W-:-:S05]  /*15b0*/  IMAD.HI.U32 R7, R7, R8, RZ ;  /* 0x0000000807077227 */ /* 0x000fca00078e00ff */
[----:B------:R-:W-:-:S05]  /*15c0*/  IADD3 R7, PT, PT, -R7, RZ, RZ ;  /* 0x000000ff07077210 */ /* 0x000fca0007ffe1ff */
[----:B------:R-:W-:-:S05]  /*15d0*/  IMAD R8, R3, R7, R8 ;  /* 0x0000000703087224 */ /* 0x000fca00078e0208 */
[----:B------:R-:W-:-:S13]  /*15e0*/  ISETP.GT.U32.AND P0, PT, R3, R8, PT ;  /* 0x000000080300720c */ /* 0x000fda0003f04070 */
[----:B------:R-:W-:-:S05]  /*15f0*/  @!P0 IMAD.IADD R8, R8, 0x1, -R3 ;  /* 0x0000000108088824 */ /* 0x000fca00078e0a03 */
[----:B------:R-:W-:-:S13]  /*1600*/  ISETP.GT.U32.AND P0, PT, R3, R8, PT ;  /* 0x000000080300720c */ /* 0x000fda0003f04070 */
[----:B------:R-:W-:-:S04]  /*1610*/  @!P0 IMAD.IADD R8, R8, 0x1, -R3 ;  /* 0x0000000108088824 */ /* 0x000fc800078e0a03 */
[----:B------:R-:W-:-:S05]  /*1620*/  IMAD.MOV.U32 R3, RZ, RZ, R8 ;  /* 0x000000ffff037224 */ /* 0x000fca00078e0008 */
[----:B------:R-:W-:Y:S02]  /*1630*/  @!P1 IADD3 R3, PT, PT, -R3, RZ, RZ ;  /* 0x000000ff03039210 */ /* 0x000fe40007ffe1ff */
[----:B------:R-:W-:-:S05]  /*1640*/  @!P2 LOP3.LUT R3, RZ, R11, RZ, 0x33, !PT ;  /* 0x0000000bff03a212 */ /* 0x000fca00078e33ff */
[----:B------:R-:W-:-:S04]  /*1650*/  IMAD R3, R0, R11, R3 ;  /* 0x0000000b00037224 */ /* 0x000fc800078e0203 */
[----:B-1----:R-:W-:-:S05]  /*1660*/  IMAD.WIDE R16, R3, 0x4, R16 ;  /* 0x0000000403107825 */ /* 0x002fca00078e0210 */
[----:B------:R-:W2:Y:S01]  /*1670*/  LDG.E R7, desc[UR6][R16.64] ;  /* 0x0000000610077981 */ /* 0x000ea2000c1e1900 */
[----:B0-----:R-:W0:Y:S01]  /*1680*/  MUFU.RCP R3, R6 ;  /* 0x0000000600037308 */ /* 0x001e220000001000 */
[----:B------:R-:W-:Y:S01]  /*1690*/  BSSY.RECONVERGENT B0, `(.L_x_87) ;  /* 0x000000c000007945 */ /* 0x000fe20003800200 */
[----:B0-----:R-:W-:-:S04]  /*16a0*/  FFMA R4, R3, -R6, 1 ;  /* 0x3f80000003047423 */ /* 0x001fc80000000806 */
[----:B------:R-:W-:Y:S02]  /*16b0*/  FFMA R3, R3, R4, R3 ;  /* 0x0000000403037223 */ /* 0x000fe40000000003 */
[----:B--2---:R-:W0:Y:S02]  /*16c0*/  FCHK P0, R7, R6 ;  /* 0x0000000607007302 */ /* 0x004e240000000000 */
[----:B------:R-:W-:-:S04]  /*16d0*/  FFMA R4, R3, R7, RZ ;  /* 0x0000000703047223 */ /* 0x000fc800000000ff */
[----:B------:R-:W-:-:S04]  /*16e0*/  FFMA R5, R4, -R6, R7 ;  /* 0x8000000604057223 */ /* 0x000fc80000000007 */
[----:B------:R-:W-:Y:S01]  /*16f0*/  FFMA R19, R3, R5, R4 ;  /* 0x0000000503137223 */ /* 0x000fe20000000004 */
[----:B0-----:R-:W-:Y:S06]  /*1700*/  @!P0 BRA `(.L_x_88) ;  /* 0x0000000000108947 */ /* 0x001fec0003800000 */
[----:B------:R-:W-:Y:S01]  /*1710*/  IMAD.MOV.U32 R3, RZ, RZ, R7 ;  /* 0x000000ffff037224 */ /* 0x000fe200078e0007 */
[----:B------:R-:W-:-:S07]  /*1720*/  MOV R4, 0x1740 ;  /* 0x0000174000047802 */ /* 0x000fce0000000f00 */
[----:B------:R-:W-:Y:S05]  /*1730*/  CALL.REL.NOINC `($__internal_4_$__cuda_sm3x_div_rn_noftz_f32_slowpath) ;  /* 0x0000001400e47944 */ /* 0x000fea0003c00000 */
[----:B------:R-:W-:-:S07]  /*1740*/  IMAD.MOV.U32 R19, RZ, RZ, R3 ;  /* 0x000000ffff137224 */ /* 0x000fce00078e0003 */
.L_x_88:
[----:B------:R-:W-:Y:S05]  /*1750*/  BSYNC.RECONVERGENT B0 ;  /* 0x0000000000007941 */ /* 0x000fea0003800200 */
.L_x_87:
[----:B------:R-:W0:Y:S01]  /*1760*/  LDC R9, c[0x0][0x3c8] ;  /* 0x0000f200ff097b82 */ /* 0x000e220000000800 */
[----:B------:R-:W1:Y:S07]  /*1770*/  LDCU.64 UR8, c[0x0][0x3a0] ;  /* 0x00007400ff0877ac */ /* 0x000e6e0008000a00 */
[----:B------:R-:W0:Y:S08]  /*1780*/  LDC.64 R2, c[0x0][0x3b8] ;  /* 0x0000ee00ff027b82 */ /* 0x000e300000000a00 */
[----:B------:R-:W2:Y:S08]  /*1790*/  LDC R21, c[0x0][0x3b0] ;  /* 0x0000ec00ff157b82 */ /* 0x000eb00000000800 */
[----:B------:R-:W3:Y:S01]  /*17a0*/  LDC.64 R12, c[0x0][0x3c0] ;  /* 0x0000f000ff0c7b82 */ /* 0x000ee20000000a00 */
[----:B0-----:R-:W-:-:S07]  /*17b0*/  IMAD.WIDE R6, R9, 0x8, R2 ;  /* 0x0000000809067825 */ /* 0x001fce00078e0202 */
[----:B------:R-:W0:Y:S01]  /*17c0*/  LDC.64 R10, c[0x0][0x390] ;  /* 0x0000e400ff0a7b82 */ /* 0x000e220000000a00 */
[----:B------:R-:W4:Y:S02]  /*17d0*/  LDG.E.64 R2, desc[UR6][R6.64] ;  /* 0x0000000606027981 */ /* 0x000f24000c1e1b00 */
[----:B----4-:R-:W-:-:S06]  /*17e0*/  IMAD.WIDE R2, R0, 0x8, R2 ;  /* 0x0000000800027825 */ /* 0x010fcc00078e0202 */
[----:B------:R-:W2:Y:S01]  /*17f0*/  LDG.E.64 R2, desc[UR6][R2.64] ;  /* 0x0000000602027981 */ /* 0x000ea2000c1e1b00 */
[C---:B-1----:R-:W-:Y:S01]  /*1800*/  IADD3 R14, P0, PT, R0.reuse, UR8, RZ ;  /* 0x00000008000e7c10 */ /* 0x042fe2000ff1e0ff */
[----:B---3--:R-:W-:Y:S02]  /*1810*/  IMAD.WIDE R12, R9, 0x8, R12 ;  /* 0x00000008090c7825 */ /* 0x008fe400078e020c */
[----:B------:R-:W1:Y:S01]  /*1820*/  LDC.64 R8, c[0x0][0x388] ;  /* 0x0000e200ff087b82 */ /* 0x000e620000000a00 */
[----:B------:R-:W-:Y:S01]  /*1830*/  LEA.HI.X.SX32 R15, R0, UR9, 0x1, P0 ;  /* 0x00000009000f7c11 */ /* 0x000fe200080f0eff */
[----:B--2---:R-:W-:-:S05]  /*1840*/  IMAD.WIDE R4, R21, 0x4, R2 ;  /* 0x0000000415047825 */ /* 0x004fca00078e0202 */
[----:B------:R2:W-:Y:S04]  /*1850*/  STG.E desc[UR6][R4.64], R19 ;  /* 0x0000001304007986 */ /* 0x0005e8000c101906 */
[----:B------:R-:W-:Y:S04]  /*1860*/  STG.E.U8 desc[UR6][R14.64], RZ ;  /* 0x000000ff0e007986 */ /* 0x000fe8000c101106 */
[----:B------:R-:W3:Y:S01]  /*1870*/  LDG.E.64 R6, desc[UR6][R12.64] ;  /* 0x000000060c067981 */ /* 0x000ee2000c1e1b00 */
[C---:B-1----:R-:W-:Y:S01]  /*1880*/  IMAD.WIDE R8, R0.reuse, 0x4, R8 ;  /* 0x0000000400087825 */ /* 0x042fe200078e0208 */
[----:B--2---:R-:W1:Y:S03]  /*1890*/  LDC.64 R18, c[0x0][0x3a8] ;  /* 0x0000ea00ff127b82 */ /* 0x004e660000000a00 */
[----:B---3--:R-:W-:-:S06]  /*18a0*/  IMAD.WIDE R6, R0, 0x8, R6 ;  /* 0x0000000800067825 */ /* 0x008fcc00078e0206 */
[----:B------:R-:W2:Y:S01]  /*18b0*/  LDG.E.64 R6, desc[UR6][R6.64] ;  /* 0x0000000606067981 */ /* 0x000ea2000c1e1b00 */
[----:B0-----:R-:W-:-:S04]  /*18c0*/  IMAD.WIDE R10, R0, 0x4, R10 ;  /* 0x00000004000a7825 */ /* 0x001fc800078e020a */
[----:B-1----:R-:W-:-:S04]  /*18d0*/  IMAD.WIDE R18, R0, 0x4, R18 ;  /* 0x0000000400127825 */ /* 0x002fc800078e0212 */
[----:B--2---:R-:W-:-:S05]  /*18e0*/  IMAD.WIDE R20, R21, 0x4, R6 ;  /* 0x0000000415147825 */ /* 0x004fca00078e0206 */
[----:B------:R0:W-:Y:S04]  /*18f0*/  STG.E desc[UR6][R20.64], RZ ;  /* 0x000000ff14007986 */ /* 0x0001e8000c101906 */
[----:B------:R-:W2:Y:S04]  /*1900*/  LDG.E R31, desc[UR6][R8.64] ;  /* 0x00000006081f7981 */ /* 0x000ea8000c1e1900 */
[----:B------:R-:W3:Y:S04]  /*1910*/  LDG.E R30, desc[UR6][R10.64] ;  /* 0x000000060a1e7981 */ /* 0x000ee8000c1e1900 */
[----:B------:R-:W4:Y:S04]  /*1920*/  LDG.E R32, desc[UR6][R16.64] ;  /* 0x0000000610207981 */ /* 0x000f28000c1e1900 */
[----:B------:R-:W5:Y:S01]  /*1930*/  LDG.E R28, desc[UR6][R18.64] ;  /* 0x00000006121c7981 */ /* 0x000f62000c1e1900 */
[----:B------:R-:W1:Y:S01]  /*1940*/  MUFU.RCP64H R25, 150 ;  /* 0x4062c00000197908 */ /* 0x000e620000001800 */
[----:B------:R-:W-:-:S02]  /*1950*/  HFMA2 R3, -RZ, RZ, 2.19140625, -2 ;  /* 0x4062c000ff037431 */ /* 0x000fc400000001ff */
        /* <DEDUP_REMOVED lines=11> */
[----:B0-----:R-:W-:-:S03]  /*1a10*/  FADD R20, R31, 45 ;  /* 0x423400001f147421 */ /* 0x001fc60000000000 */
[----:B------:R-:W0:Y:S08]  /*1a20*/  F2F.F64.F32 R6, R33 ;  /* 0x0000002100067310 */ /* 0x000e300000201800 */
[----:B---3--:R-:W-:Y:S08]  /*1a30*/  F2F.F64.F32 R22, R30 ;  /* 0x0000001e00167310 */ /* 0x008ff00000201800 */
[----:B------:R-:W1:Y:S01]  /*1a40*/  F2F.F64.F32 R20, R20 ;  /* 0x0000001400147310 */ /* 0x000e620000201800 */
[----:B0-----:R-:W-:-:S07]  /*1a50*/  DMUL R6, R6, UR8 ;  /* 0x0000000806067c28 */ /* 0x001fce0008000000 */
[----:B----4-:R-:W0:Y:S01]  /*1a60*/  F2F.F64.F32 R4, R32 ;  /* 0x0000002000047310 */ /* 0x010e220000201800 */
[----:B-1----:R-:W-:-:S07]  /*1a70*/  DFMA R6, R6, R20, -R22 ;  /* 0x000000140606722b */ /* 0x002fce0000000816 */
[----:B-----5:R-:W1:Y:S01]  /*1a80*/  F2F.F64.F32 R28, R28 ;  /* 0x0000001c001c7310 */ /* 0x020e620000201800 */
[----:B0-----:R-:W-:-:S08]  /*1a90*/  DADD R4, R6, R4 ;  /* 0x0000000006047229 */ /* 0x001fd00000000004 */
[----:B-1----:R-:W-:-:S08]  /*1aa0*/  DADD R24, R4, R28 ;  /* 0x0000000004187229 */ /* 0x002fd0000000001c */
[----:B------:R-:W-:-:S08]  /*1ab0*/  DMUL R4, R24, R2 ;  /* 0x0000000218047228 */ /* 0x000fd00000000000 */
[----:B------:R-:W-:-:S08]  /*1ac0*/  DFMA R6, R4, -150, R24 ;  /* 0xc062c0000406782b */ /* 0x000fd00000000018 */
[----:B------:R-:W-:Y:S01]  /*1ad0*/  DFMA R4, R2, R6, R4 ;  /* 0x000000060204722b */ /* 0x000fe20000000004 */
[----:B------:R-:W-:-:S09]  /*1ae0*/  FSETP.GEU.AND P1, PT, |R25|, 6.5827683646048100446e-37, PT ;  /* 0x036000001900780b */ /* 0x000fd20003f2e200 */
[----:B------:R-:W-:-:S05]  /*1af0*/  FFMA R2, RZ, 3.54296875, R5 ;  /* 0x4062c000ff027823 */ /* 0x000fca0000000005 */
[----:B------:R-:W-:-:S13]  /*1b00*/  FSETP.GT.AND P0, PT, |R2|, 1.469367938527859385e-39, PT ;  /* 0x001000000200780b */ /* 0x000fda0003f04200 */
[----:B------:R-:W-:Y:S05]  /*1b10*/  @P0 BRA P1, `(.L_x_90) ;  /* 0x00000000000c0947 */ /* 0x000fea0000800000 */
[----:B------:R-:W-:Y:S01]  /*1b20*/  IMAD.MOV.U32 R21, RZ, RZ, 0x4062c000 ;  /* 0x4062c000ff157424 */ /* 0x000fe200078e00ff */
[----:B------:R-:W-:-:S07]  /*1b30*/  MOV R2, 0x1b50 ;  /* 0x00001b5000027802 */ /* 0x000fce0000000f00 */
[----:B------:R-:W-:Y:S05]  /*1b40*/  CALL.REL.NOINC `($__internal_3_$__cuda_sm20_div_rn_f64_full) ;  /* 0x0000000c00587944 */ /* 0x000fea0003c00000 */
.L_x_90:
[----:B------:R-:W-:Y:S05]  /*1b50*/  BSYNC.RECONVERGENT B1 ;  /* 0x0000000000017941 */ /* 0x000fea0003800200 */
.L_x_89:
        /* <DEDUP_REMOVED lines=57> */
[----:B------:R-:W-:Y:S05]  /*1ef0*/  CALL.REL.NOINC `($__internal_3_$__cuda_sm20_div_rn_f64_full) ;  /* 0x00000008006c7944 */ /* 0x000fea0003c00000 */
.L_x_95:
[----:B------:R-:W-:Y:S05]  /*1f00*/  BSYNC.RECONVERGENT B3 ;  /* 0x0000000000037941 */ /* 0x000fea0003800200 */
.L_x_94:
        /* <DEDUP_REMOVED lines=56> */
.L_x_97:
[----:B------:R-:W-:Y:S05]  /*2290*/  BSYNC.RECONVERGENT B3 ;  /* 0x0000000000037941 */ /* 0x000fea0003800200 */
.L_x_96:
        /* <DEDUP_REMOVED lines=56> */
.L_x_99:
[----:B------:R-:W-:Y:S05]  /*2620*/  BSYNC.RECONVERGENT B3 ;  /* 0x0000000000037941 */ /* 0x000fea0003800200 */
.L_x_98:
        /* <DEDUP_REMOVED lines=22> */
.L_x_93:
[----:B------:R-:W-:Y:S05]  /*2790*/  BSYNC.RELIABLE B2 ;  /* 0x0000000000027941 */ /* 0x000fea0003800100 */
.L_x_92:
[----:B------:R-:W-:Y:S01]  /*27a0*/  IMAD.MOV.U32 R7, RZ, RZ, 0x1 ;  /* 0x00000001ff077424 */ /* 0x000fe200078e00ff */
[----:B------:R-:W0:Y:S04]  /*27b0*/  LDC R5, c[0x0][0x3b0] ;  /* 0x0000ec00ff057b82 */ /* 0x000e280000000800 */
[----:B------:R1:W-:Y:S04]  /*27c0*/  STG.E.U8 desc[UR6][R14.64], R7 ;  /* 0x000000070e007986 */ /* 0x0003e8000c101106 */
[----:B------:R-:W2:Y:S02]  /*27d0*/  LDG.E.64 R12, desc[UR6][R12.64] ;  /* 0x000000060c0c7981 */ /* 0x000ea4000c1e1b00 */
[----:B--2---:R-:W-:-:S06]  /*27e0*/  IMAD.WIDE R2, R0, 0x8, R12 ;  /* 0x0000000800027825 */ /* 0x004fcc00078e020c */
[----:B------:R-:W0:Y:S01]  /*27f0*/  LDG.E.64 R2, desc[UR6][R2.64] ;  /* 0x0000000602027981 */ /* 0x000e22000c1e1b00 */
[----:B------:R-:W-:Y:S01]  /*2800*/  MOV R21, 0x3f800000 ;  /* 0x3f80000000157802 */ /* 0x000fe20000000f00 */
[----:B------:R-:W-:Y:S02]  /*2810*/  IMAD.MOV.U32 R19, RZ, RZ, -0x3da00000 ;  /* 0xc2600000ff137424 */ /* 0x000fe400078e00ff */
[----:B0-----:R-:W-:-:S05]  /*2820*/  IMAD.WIDE R4, R5, 0x4, R2 ;  /* 0x0000000405047825 */ /* 0x001fca00078e0202 */
[----:B------:R0:W-:Y:S04]  /*2830*/  STG.E desc[UR6][R4.64], R21 ;  /* 0x0000001504007986 */ /* 0x0001e8000c101906 */
[----:B------:R0:W-:Y:S04]  /*2840*/  STG.E desc[UR6][R8.64], R19 ;  /* 0x0000001308007986 */ /* 0x0001e8000c101906 */
[----:B------:R-:W1:Y:S02]  /*2850*/  LDG.E R0, desc[UR6][R10.64] ;  /* 0x000000060a007981 */ /* 0x000e64000c1e1900 */
[----:B-1----:R-:W-:-:S05]  /*2860*/  FADD R7, R0, 130 ;  /* 0x4302000000077421 */ /* 0x002fca0000000000 */
[----:B------:R0:W-:Y:S02]  /*2870*/  STG.E desc[UR6][R10.64], R7 ;  /* 0x000000070a007986 */ /* 0x0001e4000c101906 */
.L_x_100:
[----:B------:R-:W-:Y:S05]  /*2880*/  BSYNC.RECONVERGENT B1 ;  /* 0x0000000000017941 */ /* 0x000fea0003800200 */
.L_x_91:
[----:B------:R-:W-:Y:S01]  /*2890*/  STG.E desc[UR6][R16.64], RZ ;  /* 0x000000ff10007986 */ /* 0x000fe2000c101906 */
[----:B------:R-:W-:Y:S05]  /*28a0*/  EXIT ;  /* 0x000000000000794d */ /* 0x000fea0003800000 */
        .weak           $__internal_3_$__cuda_sm20_div_rn_f64_full
        .type           $__internal_3_$__cuda_sm20_div_rn_f64_full,@function
        .size           $__internal_3_$__cuda_sm20_div_rn_f64_full,($__internal_4_$__cuda_sm3x_div_rn_noftz_f32_slowpath - $__internal_3_$__cuda_sm20_div_rn_f64_full)
$__internal_3_$__cuda_sm20_div_rn_f64_full:
[C---:B------:R-:W-:Y:S01]  /*28b0*/  FSETP.GEU.AND P0, PT, |R21|.reuse, 1.469367938527859385e-39, PT ;  /* 0x001000001500780b */ /* 0x040fe20003f0e200 */
[----:B------:R-:W-:Y:S01]  /*28c0*/  IMAD.U32 R20, RZ, RZ, UR4 ;  /* 0x00000004ff147e24 */ /* 0x000fe2000f8e00ff */
[----:B------:R-:W-:Y:S01]  /*28d0*/  LOP3.LUT R3, R21, 0x800fffff, RZ, 0xc0, !PT ;  /* 0x800fffff15037812 */ /* 0x000fe200078ec0ff */
[----:B------:R-:W-:Y:S01]  /*28e0*/  IMAD.U32 R22, RZ, RZ, UR4 ;  /* 0x00000004ff167e24 */ /* 0x000fe2000f8e00ff */
[----:B------:R-:W-:Y:S01]  /*28f0*/  MOV R28, 0x1 ;  /* 0x00000001001c7802 */ /* 0x000fe20000000f00 */
[----:B------:R-:W-:Y:S01]  /*2900*/  IMAD.MOV.U32 R7, RZ, RZ, 0x1ca00000 ;  /* 0x1ca00000ff077424 */ /* 0x000fe200078e00ff */
[----:B------:R-:W-:Y:S01]  /*2910*/  LOP3.LUT R23, R3, 0x3ff00000, RZ, 0xfc, !PT ;  /* 0x3ff0000003177812 */ /* 0x000fe200078efcff */
[----:B------:R-:W-:Y:S01]  /*2920*/  IMAD.MOV.U32 R27, RZ, RZ, 0x1ca00000 ;  /* 0x1ca00000ff1b7424 */ /* 0x000fe200078e00ff */
[C---:B------:R-:W-:Y:S01]  /*2930*/  FSETP.GEU.AND P2, PT, |R25|.reuse, 1.469367938527859385e-39, PT ;  /* 0x001000001900780b */ /* 0x040fe20003f4e200 */
[----:B------:R-:W-:Y:S01]  /*2940*/  BSSY.RECONVERGENT B0, `(.L_x_101) ;  /* 0x0000054000007945 */ /* 0x000fe20003800200 */
[----:B------:R-:W-:-:S02]  /*2950*/  LOP3.LUT R3, R25, 0x7ff00000, RZ, 0xc0, !PT ;  /* 0x7ff0000019037812 */ /* 0x000fc400078ec0ff */
[----:B------:R-:W-:Y:S01]  /*2960*/  LOP3.LUT R5, R21, 0x7ff00000, RZ, 0xc0, !PT ;  /* 0x7ff0000015057812 */ /* 0x000fe200078ec0ff */
[----:B------:R-:W-:Y:S01]  /*2970*/  @!P0 DMUL R22, R20, 8.98846567431157953865e+307 ;  /* 0x7fe0000014168828 */ /* 0x000fe20000000000 */
[----:B------:R-:W-:Y:S02]  /*2980*/  MOV R26, R24 ;  /* 0x00000018001a7202 */ /* 0x000fe40000000f00 */
[----:B------:R-:W-:-:S03]  /*2990*/  ISETP.GE.U32.AND P1, PT, R3, R5, PT ;  /* 0x000000050300720c */ /* 0x000fc60003f26070 */
[----:B------:R-:W0:Y:S01]  /*29a0*/  MUFU.RCP64H R29, R23 ;  /* 0x00000017001d7308 */ /* 0x000e220000001800 */
[----:B------:R-:W-:Y:S01]  /*29b0*/  SEL R27, R27, 0x63400000, !P1 ;  /* 0x634000001b1b7807 */ /* 0x000fe20004800000 */
[----:B------:R-:W-:Y:S01]  /*29c0*/  @!P2 IMAD.MOV.U32 R6, RZ, RZ, RZ ;  /* 0x000000ffff06a224 */ /* 0x000fe200078e00ff */
[----:B------:R-:W-:Y:S02]  /*29d0*/  @!P2 LOP3.LUT R4, R21, 0x7ff00000, RZ, 0xc0, !PT ;  /* 0x7ff000001504a812 */ /* 0x000fe400078ec0ff */
[----:B------:R-:W-:Y:S02]  /*29e0*/  LOP3.LUT R27, R27, 0x800fffff, R25, 0xf8, !PT ;  /* 0x800fffff1b1b7812 */ /* 0x000fe400078ef819 */
[----:B------:R-:W-:Y:S02]  /*29f0*/  @!P2 ISETP.GE.U32.AND P3, PT, R3, R4, PT ;  /* 0x000000040300a20c */ /* 0x000fe40003f66070 */
[----:B------:R-:W-:Y:S02]  /*2a00*/  @!P0 LOP3.LUT R5, R23, 0x7ff00000, RZ, 0xc0, !PT ;  /* 0x7ff0000017058812 */ /* 0x000fe400078ec0ff */
[----:B------:R-:W-:-:S04]  /*2a10*/  @!P2 SEL R7, R7, 0x63400000, !P3 ;  /* 0x634000000707a807 */ /* 0x000fc80005800000 */
[----:B------:R-:W-:Y:S01]  /*2a20*/  @!P2 LOP3.LUT R4, R7, 0x80000000, R25, 0xf8, !PT ;  /* 0x800000000704a812 */ /* 0x000fe200078ef819 */
[----:B0-----:R-:W-:-:S03]  /*2a30*/  DFMA R34, R28, -R22, 1 ;  /* 0x3ff000001c22742b */ /* 0x001fc60000000816 */
[----:B------:R-:W-:Y:S01]  /*2a40*/  @!P2 LOP3.LUT R7, R4, 0x100000, RZ, 0xfc, !PT ;  /* 0x001000000407a812 */ /* 0x000fe200078efcff */
[----:B------:R-:W-:-:S04]  /*2a50*/  IMAD.MOV.U32 R4, RZ, RZ, R3 ;  /* 0x000000ffff047224 */ /* 0x000fc800078e0003 */
[----:B------:R-:W-:Y:S02]  /*2a60*/  DFMA R34, R34, R34, R34 ;  /* 0x000000222222722b */ /* 0x000fe40000000022 */
[----:B------:R-:W-:-:S06]  /*2a70*/  @!P2 DFMA R26, R26, 2, -R6 ;  /* 0x400000001a1aa82b */ /* 0x000fcc0000000806 */
[----:B------:R-:W-:-:S04]  /*2a80*/  DFMA R28, R28, R34, R28 ;  /* 0x000000221c1c722b */ /* 0x000fc8000000001c */
[----:B------:R-:W-:-:S04]  /*2a90*/  @!P2 LOP3.LUT R4, R27, 0x7ff00000, RZ, 0xc0, !PT ;  /* 0x7ff000001b04a812 */ /* 0x000fc800078ec0ff */
[----:B------:R-:W-:-:S08]  /*2aa0*/  DFMA R34, R28, -R22, 1 ;  /* 0x3ff000001c22742b */ /* 0x000fd00000000816 */
[----:B------:R-:W-:-:S08]  /*2ab0*/  DFMA R34, R28, R34, R28 ;  /* 0x000000221c22722b */ /* 0x000fd0000000001c */
[----:B------:R-:W-:-:S08]  /*2ac0*/  DMUL R6, R34, R26 ;  /* 0x0000001a22067228 */ /* 0x000fd00000000000 */
[----:B------:R-:W-:-:S08]  /*2ad0*/  DFMA R28, R6, -R22, R26 ;  /* 0x80000016061c722b */ /* 0x000fd0000000001a */
[----:B------:R-:W-:Y:S01]  /*2ae0*/  DFMA R28, R34, R28, R6 ;  /* 0x0000001c221c722b */ /* 0x000fe20000000006 */
[----:B------:R-:W-:Y:S01]  /*2af0*/  IADD3 R6, PT, PT, R4, -0x1, RZ ;  /* 0xffffffff04067810 */ /* 0x000fe20007ffe0ff */
[----:B------:R-:W-:-:S03]  /*2b00*/  VIADD R7, R5, 0xffffffff ;  /* 0xffffffff05077836 */ /* 0x000fc60000000000 */
[----:B------:R-:W-:-:S04]  /*2b10*/  ISETP.GT.U32.AND P0, PT, R6, 0x7feffffe, PT ;  /* 0x7feffffe0600780c */ /* 0x000fc80003f04070 */
[----:B------:R-:W-:-:S13]  /*2b20*/  ISETP.GT.U32.OR P0, PT, R7, 0x7feffffe, P0 ;  /* 0x7feffffe0700780c */ /* 0x000fda0000704470 */
[----:B------:R-:W-:Y:S05]  /*2b30*/  @P0 BRA `(.L_x_102) ;  /* 0x0000000000740947 */ /* 0x000fea0003800000 */
[----:B------:R-:W-:Y:S01]  /*2b40*/  LOP3.LUT R4, R21, 0x7ff00000, RZ, 0xc0, !PT ;  /* 0x7ff0000015047812 */ /* 0x000fe200078ec0ff */
[----:B------:R-:W-:Y:S02]  /*2b50*/  IMAD.MOV.U32 R5, RZ, RZ, 0x1ca00000 ;  /* 0x1ca00000ff057424 */ /* 0x000fe400078e00ff */
[----:B------:R-:W-:Y:S01]  /*2b60*/  IMAD.MOV.U32 R24, RZ, RZ, RZ ;  /* 0x000000ffff187224 */ /* 0x000fe200078e00ff */
[CC--:B------:R-:W-:Y:S02]  /*2b70*/  VIADDMNMX R6, R3.reuse, -R4.reuse, 0xb9600000, !PT ;  /* 0xb960000003067446 */ /* 0x0c0fe40007800904 */
[----:B------:R-:W-:Y:S02]  /*2b80*/  ISETP.GE.U32.AND P0, PT, R3, R4, PT ;  /* 0x000000040300720c */ /* 0x000fe40003f06070 */
[----:B------:R-:W-:Y:S02]  /*2b90*/  VIMNMX R6, PT, PT, R6, 0x46a00000, PT ;  /* 0x46a0000006067848 */ /* 0x000fe40003fe0100 */
[----:B------:R-:W-:-:S04]  /*2ba0*/  SEL R5, R5, 0x63400000, !P0 ;  /* 0x6340000005057807 */ /* 0x000fc80004000000 */
[----:B------:R-:W-:-:S05]  /*2bb0*/  IADD3 R5, PT, PT, -R5, R6, RZ ;  /* 0x0000000605057210 */ /* 0x000fca0007ffe1ff */
[----:B------:R-:W-:-:S06]  /*2bc0*/  VIADD R25, R5, 0x7fe00000 ;  /* 0x7fe0000005197836 */ /* 0x000fcc0000000000 */
[----:B------:R-:W-:-:S10]  /*2bd0*/  DMUL R6, R28, R24 ;  /* 0x000000181c067228 */ /* 0x000fd40000000000 */
[----:B------:R-:W-:-:S13]  /*2be0*/  FSETP.GTU.AND P0, PT, |R7|, 1.469367938527859385e-39, PT ;  /* 0x001000000700780b */ /* 0x000fda0003f0c200 */
[----:B------:R-:W-:Y:S05]  /*2bf0*/  @P0 BRA `(.L_x_103) ;  /* 0x0000000000a00947 */ /* 0x000fea0003800000 */
[----:B------:R-:W-:Y:S01]  /*2c00*/  DFMA R22, R28, -R22, R26 ;  /* 0x800000161c16722b */ /* 0x000fe2000000001a */
[----:B------:R-:W-:-:S09]  /*2c10*/  MOV R24, RZ ;  /* 0x000000ff00187202 */ /* 0x000fd20000000f00 */
[C---:B------:R-:W-:Y:S02]  /*2c20*/  FSETP.NEU.AND P0, PT, R23.reuse, RZ, PT ;  /* 0x000000ff1700720b */ /* 0x040fe40003f0d000 */
[----:B------:R-:W-:-:S04]  /*2c30*/  LOP3.LUT R20, R23, 0x80000000, R21, 0x48, !PT ;  /* 0x8000000017147812 */ /* 0x000fc800078e4815 */
[----:B------:R-:W-:-:S07]  /*2c40*/  LOP3.LUT R25, R20, R25, RZ, 0xfc, !PT ;  /* 0x0000001914197212 */ /* 0x000fce00078efcff */
[----:B------:R-:W-:Y:S05]  /*2c50*/  @!P0 BRA `(.L_x_103) ;  /* 0x0000000000888947 */ /* 0x000fea0003800000 */
[----:B------:R-:W-:Y:S01]  /*2c60*/  IMAD.MOV R23, RZ, RZ, -R5 ;  /* 0x000000ffff177224 */ /* 0x000fe200078e0a05 */
[----:B------:R-:W-:Y:S01]  /*2c70*/  IADD3 R5, PT, PT, -R5, -0x43300000, RZ ;  /* 0xbcd0000005057810 */ /* 0x000fe20007ffe1ff */
[----:B------:R-:W-:-:S06]  /*2c80*/  IMAD.MOV.U32 R22, RZ, RZ, RZ ;  /* 0x000000ffff167224 */ /* 0x000fcc00078e00ff */
[----:B------:R-:W-:Y:S02]  /*2c90*/  DFMA R22, R6, -R22, R28 ;  /* 0x800000160616722b */ /* 0x000fe4000000001c */
[----:B------:R-:W-:-:S08]  /*2ca0*/  DMUL.RP R28, R28, R24 ;  /* 0x000000181c1c7228 */ /* 0x000fd00000008000 */
[----:B------:R-:W-:Y:S02]  /*2cb0*/  FSETP.NEU.AND P0, PT, |R23|, R5, PT ;  /* 0x000000051700720b */ /* 0x000fe40003f0d200 */
[----:B------:R-:W-:Y:S02]  /*2cc0*/  LOP3.LUT R20, R29, R20, RZ, 0x3c, !PT ;  /* 0x000000141d147212 */ /* 0x000fe400078e3cff */
[----:B------:R-:W-:Y:S02]  /*2cd0*/  FSEL R4, R28, R6, !P0 ;  /* 0x000000061c047208 */ /* 0x000fe40004000000 */
[----:B------:R-:W-:Y:S02]  /*2ce0*/  FSEL R7, R20, R7, !P0 ;  /* 0x0000000714077208 */ /* 0x000fe40004000000 */
[----:B------:R-:W-:Y:S01]  /*2cf0*/  MOV R6, R4 ;  /* 0x0000000400067202 */ /* 0x000fe20000000f00 */
[----:B------:R-:W-:Y:S06]  /*2d00*/  BRA `(.L_x_103) ;  /* 0x00000000005c7947 */ /* 0x000fec0003800000 */
.L_x_102:
[----:B------:R-:W-:-:S14]  /*2d10*/  DSETP.NAN.AND P0, PT, R24, R24, PT ;  /* 0x000000181800722a */ /* 0x000fdc0003f08000 */
[----:B------:R-:W-:Y:S05]  /*2d20*/  @P0 BRA `(.L_x_104) ;  /* 0x0000000000480947 */ /* 0x000fea0003800000 */
[----:B------:R-:W-:-:S14]  /*2d30*/  DSETP.NAN.AND P0, PT, R20, R20, PT ;  /* 0x000000141400722a */ /* 0x000fdc0003f08000 */
[----:B------:R-:W-:Y:S05]  /*2d40*/  @P0 BRA `(.L_x_105) ;  /* 0x0000000000300947 */ /* 0x000fea0003800000 */
[----:B------:R-:W-:Y:S01]  /*2d50*/  ISETP.NE.AND P0, PT, R4, R5, PT ;  /* 0x000000050400720c */ /* 0x000fe20003f05270 */
[----:B------:R-:W-:Y:S02]  /*2d60*/  IMAD.MOV.U32 R6, RZ, RZ, 0x0 ;  /* 0x00000000ff067424 */ /* 0x000fe400078e00ff */
[----:B------:R-:W-:-:S10]  /*2d70*/  IMAD.MOV.U32 R7, RZ, RZ, -0x80000 ;  /* 0xfff80000ff077424 */ /* 0x000fd400078e00ff */
[----:B------:R-:W-:Y:S05]  /*2d80*/  @!P0 BRA `(.L_x_103) ;  /* 0x00000000003c8947 */ /* 0x000fea0003800000 */
[----:B------:R-:W-:Y:S02]  /*2d90*/  ISETP.NE.AND P0, PT, R4, 0x7ff00000, PT ;  /* 0x7ff000000400780c */ /* 0x000fe40003f05270 */
[----:B------:R-:W-:Y:S02]  /*2da0*/  LOP3.LUT R7, R25, 0x80000000, R21, 0x48, !PT ;  /* 0x8000000019077812 */ /* 0x000fe400078e4815 */
[----:B------:R-:W-:-:S13]  /*2db0*/  ISETP.EQ.OR P0, PT, R5, RZ, !P0 ;  /* 0x000000ff0500720c */ /* 0x000fda0004702670 */
[----:B------:R-:W-:Y:S02]  /*2dc0*/  @P0 LOP3.LUT R3, R7, 0x7ff00000, RZ, 0xfc, !PT ;  /* 0x7ff0000007030812 */ /* 0x000fe400078efcff */
[----:B------:R-:W-:Y:S01]  /*2dd0*/  @!P0 MOV R6, RZ ;  /* 0x000000ff00068202 */ /* 0x000fe20000000f00 */
[----:B------:R-:W-:Y:S02]  /*2de0*/  @P0 IMAD.MOV.U32 R6, RZ, RZ, RZ ;  /* 0x000000ffff060224 */ /* 0x000fe400078e00ff */
[----:B------:R-:W-:Y:S01]  /*2df0*/  @P0 IMAD.MOV.U32 R7, RZ, RZ, R3 ;  /* 0x000000ffff070224 */ /* 0x000fe200078e0003 */
[----:B------:R-:W-:Y:S06]  /*2e00*/  BRA `(.L_x_103) ;  /* 0x00000000001c7947 */ /* 0x000fec0003800000 */
.L_x_105:
[----:B------:R-:W-:Y:S02]  /*2e10*/  LOP3.LUT R3, R21, 0x80000, RZ, 0xfc, !PT ;  /* 0x0008000015037812 */ /* 0x000fe400078efcff */
[----:B------:R-:W-:-:S03]  /*2e20*/  MOV R6, R20 ;  /* 0x0000001400067202 */ /* 0x000fc60000000f00 */
[----:B------:R-:W-:Y:S01]  /*2e30*/  IMAD.MOV.U32 R7, RZ, RZ, R3 ;  /* 0x000000ffff077224 */ /* 0x000fe200078e0003 */
[----:B------:R-:W-:Y:S06]  /*2e40*/  BRA `(.L_x_103) ;  /* 0x00000000000c7947 */ /* 0x000fec0003800000 */
.L_x_104:
[----:B------:R-:W-:Y:S01]  /*2e50*/  LOP3.LUT R3, R25, 0x80000, RZ, 0xfc, !PT ;  /* 0x0008000019037812 */ /* 0x000fe200078efcff */
[----:B------:R-:W-:-:S03]  /*2e60*/  IMAD.MOV.U32 R6, RZ, RZ, R24 ;  /* 0x000000ffff067224 */ /* 0x000fc600078e0018 */
[----:B------:R-:W-:-:S07]  /*2e70*/  MOV R7, R3 ;  /* 0x0000000300077202 */ /* 0x000fce0000000f00 */
.L_x_103:
[----:B------:R-:W-:Y:S05]  /*2e80*/  BSYNC.RECONVERGENT B0 ;  /* 0x0000000000007941 */ /* 0x000fea0003800200 */
.L_x_101:
[----:B------:R-:W-:Y:S02]  /*2e90*/  HFMA2 R3, -RZ, RZ, 0, 0 ;  /* 0x00000000ff037431 */ /* 0x000fe400000001ff */
[----:B------:R-:W-:Y:S02]  /*2ea0*/  IMAD.MOV.U32 R4, RZ, RZ, R6 ;  /* 0x000000ffff047224 */ /* 0x000fe400078e0006 */
[----:B------:R-:W-:Y:S01]  /*2eb0*/  IMAD.MOV.U32 R5, RZ, RZ, R7 ;  /* 0x000000ffff057224 */ /* 0x000fe200078e0007 */
[----:B------:R-:W-:Y:S06]  /*2ec0*/  RET.REL.NODEC R2 `(_Z19NeuronTimestepWriteiiPfS_S_PbS_iiPPS_S2_if) ;  /* 0xffffffd0024c7950 */ /* 0x000fec0003c3ffff */
        .weak           $__internal_4_$__cuda_sm3x_div_rn_noftz_f32_slowpath
        .type           $__internal_4_$__cuda_sm3x_div_rn_noftz_f32_slowpath,@function
        .size           $__internal_4_$__cuda_sm3x_div_rn_noftz_f32_slowpath,(.L_x_123 - $__internal_4_$__cuda_sm3x_div_rn_noftz_f32_slowpath)
$__internal_4_$__cuda_sm3x_div_rn_noftz_f32_slowpath:
[----:B------:R-:W-:Y:S01]  /*2ed0*/  SHF.R.U32.HI R6, RZ, 0x17, R2 ;  /* 0x00000017ff067819 */ /* 0x000fe20000011602 */
[----:B------:R-:W-:Y:S01]  /*2ee0*/  BSSY.RECONVERGENT B1, `(.L_x_106) ;  /* 0x0000062000017945 */ /* 0x000fe20003800200 */
[----:B------:R-:W-:Y:S02]  /*2ef0*/  SHF.R.U32.HI R5, RZ, 0x17, R3 ;  /* 0x00000017ff057819 */ /* 0x000fe40000011603 */
[----:B------:R-:W-:Y:S02]  /*2f00*/  LOP3.LUT R6, R6, 0xff, RZ, 0xc0, !PT ;  /* 0x000000ff06067812 */ /* 0x000fe400078ec0ff */
[----:B------:R-:W-:-:S03]  /*2f10*/  LOP3.LUT R10, R5, 0xff, RZ, 0xc0, !PT ;  /* 0x000000ff050a7812 */ /* 0x000fc600078ec0ff */
[----:B------:R-:W-:Y:S02]  /*2f20*/  VIADD R7, R6, 0xffffffff ;  /* 0xffffffff06077836 */ /* 0x000fe40000000000 */
[----:B------:R-:W-:-:S03]  /*2f30*/  VIADD R8, R10, 0xffffffff ;  /* 0xffffffff0a087836 */ /* 0x000fc60000000000 */
[----:B------:R-:W-:-:S04]  /*2f40*/  ISETP.GT.U32.AND P0, PT, R7, 0xfd, PT ;  /* 0x000000fd0700780c */ /* 0x000fc80003f04070 */
[----:B------:R-:W-:-:S13]  /*2f50*/  ISETP.GT.U32.OR P0, PT, R8, 0xfd, P0 ;  /* 0x000000fd0800780c */ /* 0x000fda0000704470 */
[----:B------:R-:W-:Y:S01]  /*2f60*/  @!P0 MOV R5, RZ ;  /* 0x000000ff00058202 */ /* 0x000fe20000000f00 */
[----:B------:R-:W-:Y:S06]  /*2f70*/  @!P0 BRA `(.L_x_107) ;  /* 0x00000000005c8947 */ /* 0x000fec0003800000 */
        /* <DEDUP_REMOVED lines=21> */
[----:B------:R-:W-:-:S03]  /*30d0*/  @!P1 FFMA R2, R2, 1.84467440737095516160e+19, RZ ;  /* 0x5f80000002029823 */ /* 0x000fc600000000ff */
[----:B------:R-:W-:-:S07]  /*30e0*/  @!P1 IADD3 R5, PT, PT, R5, 0x40, RZ ;  /* 0x0000004005059810 */ /* 0x000fce0007ffe0ff */
.L_x_107:
[----:B------:R-:W-:Y:S01]  /*30f0*/  LEA R7, R6, 0xc0800000, 0x17 ;  /* 0xc080000006077811 */ /* 0x000fe200078eb8ff */
[----:B------:R-:W-:Y:S04]  /*3100*/  BSSY.RECONVERGENT B2, `(.L_x_112) ;  /* 0x0000036000027945 */ /* 0x000fe80003800200 */
[----:B------:R-:W-:Y:S02]  /*3110*/  IMAD.IADD R8, R2, 0x1, -R7 ;  /* 0x0000000102087824 */ /* 0x000fe400078e0a07 */
[----:B------:R-:W-:Y:S02]  /*3120*/  VIADD R7, R10, 0xffffff81 ;  /* 0xffffff810a077836 */ /* 0x000fe40000000000 */
[----:B------:R-:W0:Y:S01]  /*3130*/  MUFU.RCP R9, R8 ;  /* 0x0000000800097308 */ /* 0x000e220000001000 */
[----:B------:R-:W-:Y:S01]  /*3140*/  FADD.FTZ R11, -R8, -RZ ;  /* 0x800000ff080b7221 */ /* 0x000fe20000010100 */
[C---:B------:R-:W-:Y:S01]  /*3150*/  IMAD R2, R7.reuse, -0x800000, R3 ;  /* 0xff80000007027824 */ /* 0x040fe200078e0203 */
[----:B------:R-:W-:-:S04]  /*3160*/  IADD3 R6, PT, PT, R7, 0x7f, -R6 ;  /* 0x0000007f07067810 */ /* 0x000fc80007ffe806 */
[----:B------:R-:W-:Y:S01]  /*3170*/  IADD3 R6, PT, PT, R6, R5, RZ ;  /* 0x0000000506067210 */ /* 0x000fe20007ffe0ff */
        /* <DEDUP_REMOVED lines=20> */
[-CC-:B------:R-:W-:Y:S01]  /*32c0*/  FFMA.RZ R2, R14, R10.reuse, R9.reuse ;  /* 0x0000000a0e027223 */ /* 0x180fe2000000c009 */
[----:B------:R-:W-:Y:S01]  /*32d0*/  IADD3 R7, PT, PT, R8, 0x20, RZ ;  /* 0x0000002008077810 */ /* 0x000fe20007ffe0ff */
[-CC-:B------:R-:W-:Y:S01]  /*32e0*/  FFMA.RM R5, R14, R10.reuse, R9.reuse ;  /* 0x0000000a0e057223 */ /* 0x180fe20000004009 */
[----:B------:R-:W-:Y:S02]  /*32f0*/  ISETP.NE.AND P2, PT, R8, RZ, PT ;  /* 0x000000ff0800720c */ /* 0x000fe40003f45270 */
[----:B------:R-:W-:Y:S01]  /*3300*/  LOP3.LUT R6, R2, 0x7fffff, RZ, 0xc0, !PT ;  /* 0x007fffff02067812 */ /* 0x000fe200078ec0ff */
[----:B------:R-:W-:Y:S01]  /*3310*/  FFMA.RP R2, R14, R10, R9 ;  /* 0x0000000a0e027223 */ /* 0x000fe20000008009 */
[----:B------:R-:W-:Y:S01]  /*3320*/  ISETP.NE.AND P1, PT, R8, RZ, PT ;  /* 0x000000ff0800720c */ /* 0x000fe20003f25270 */
[----:B------:R-:W-:Y:S01]  /*3330*/  IMAD.MOV R8, RZ, RZ, -R8 ;  /* 0x000000ffff087224 */ /* 0x000fe200078e0a08 */
[----:B------:R-:W-:Y:S02]  /*3340*/  LOP3.LUT R6, R6, 0x800000, RZ, 0xfc, !PT ;  /* 0x0080000006067812 */ /* 0x000fe400078efcff */
        /* <DEDUP_REMOVED lines=13> */
.L_x_114:
[----:B------:R-:W-:-:S04]  /*3420*/  LOP3.LUT R3, R3, 0x80000000, RZ, 0xc0, !PT ;  /* 0x8000000003037812 */ /* 0x000fc800078ec0ff */
[----:B------:R-:W-:Y:S01]  /*3430*/  LOP3.LUT R3, R3, 0x7f800000, RZ, 0xfc, !PT ;  /* 0x7f80000003037812 */ /* 0x000fe200078efcff */
[----:B------:R-:W-:Y:S06]  /*3440*/  BRA `(.L_x_115) ;  /* 0x0000000000047947 */ /* 0x000fec0003800000 */
.L_x_113:
[----:B------:R-:W-:-:S07]  /*3450*/  LEA R3, R6, R3, 0x17 ;  /* 0x0000000306037211 */ /* 0x000fce00078eb8ff */
.L_x_115:
[----:B------:R-:W-:Y:S05]  /*3460*/  BSYNC.RECONVERGENT B2 ;  /* 0x0000000000027941 */ /* 0x000fea0003800200 */
.L_x_112:
[----:B------:R-:W-:Y:S05]  /*3470*/  BRA `(.L_x_116) ;  /* 0x0000000000207947 */ /* 0x000fea0003800000 */
.L_x_111:
[----:B------:R-:W-:-:S04]  /*3480*/  LOP3.LUT R3, R2, 0x80000000, R3, 0x48, !PT ;  /* 0x8000000002037812 */ /* 0x000fc800078e4803 */
[----:B------:R-:W-:Y:S01]  /*3490*/  LOP3.LUT R3, R3, 0x7f800000, RZ, 0xfc, !PT ;  /* 0x7f80000003037812 */ /* 0x000fe200078efcff */
[----:B------:R-:W-:Y:S06]  /*34a0*/  BRA `(.L_x_116) ;  /* 0x0000000000147947 */ /* 0x000fec0003800000 */
.L_x_110:
[----:B------:R-:W-:Y:S01]  /*34b0*/  LOP3.LUT R3, R2, 0x80000000, R3, 0x48, !PT ;  /* 0x8000000002037812 */ /* 0x000fe200078e4803 */
[----:B------:R-:W-:Y:S06]  /*34c0*/  BRA `(.L_x_116) ;  /* 0x00000000000c7947 */ /* 0x000fec0003800000 */
.L_x_109:
[----:B------:R-:W0:Y:S01]  /*34d0*/  MUFU.RSQ R3, -QNAN ;  /* 0xffc0000000037908 */ /* 0x000e220000001400 */
[----:B------:R-:W-:Y:S05]  /*34e0*/  BRA `(.L_x_116) ;  /* 0x0000000000047947 */ /* 0x000fea0003800000 */
.L_x_108:
[----:B------:R-:W-:-:S07]  /*34f0*/  FADD.FTZ R3, R3, R2 ;  /* 0x0000000203037221 */ /* 0x000fce0000010000 */
.L_x_116:
[----:B------:R-:W-:Y:S05]  /*3500*/  BSYNC.RECONVERGENT B1 ;  /* 0x0000000000017941 */ /* 0x000fea0003800200 */
.L_x_106:
[----:B------:R-:W-:-:S04]  /*3510*/  IMAD.MOV.U32 R5, RZ, RZ, 0x0 ;  /* 0x00000000ff057424 */ /* 0x000fc800078e00ff */
[----:B0-----:R-:W-:Y:S05]  /*3520*/  RET.REL.NODEC R4 `(_Z19NeuronTimestepWriteiiPfS_S_PbS_iiPPS_S2_if) ;  /* 0xffffffc804b47950 */ /* 0x001fea0003c3ffff */
.L_x_117:
        /* <DEDUP_REMOVED lines=13> */
.L_x_123:


//--------------------- .nv.shared.reserved.0     --------------------------
	.section	.nv.shared.reserved.0,"aw",@nobits
	.weak		__nv_reservedSMEM_offset_0_alias
	.size		__nv_reservedSMEM_offset_0_alias, 0, 64
	.other		__nv_reservedSMEM_offset_0_alias,@"STO_CUDA_RESERVED_SHARED STV_DEFAULT"
__nv_reservedSMEM_offset_0_alias:
	.zero		0
	.zero		64


//--------------------- .nv.constant0._Z18CalculateDistancesiiifPPPfiiS_ --------------------------
	.section	.nv.constant0._Z18CalculateDistancesiiifPPPfiiS_,"a",@progbits
	.sectionflags	@""
	.align	4
.nv.constant0._Z18CalculateDistancesiiifPPPfiiS_:
	.zero		936


//--------------------- .nv.constant0._Z18ExtendKernelValuesiiPfiPS_ --------------------------
	.section	.nv.constant0._Z18ExtendKernelValuesiiPfiPS_,"a",@progbits
	.sectionflags	@""
	.align	4
.nv.constant0._Z18ExtendKernelValuesiiPfiPS_:
	.zero		928


//--------------------- .nv.constant0._Z18CommunicationPhaseiPbPiS0_PfS1_ii --------------------------
	.section	.nv.constant0._Z18CommunicationPhaseiPbPiS0_PfS1_ii,"a",@progbits
	.sectionflags	@""
	.align	4
.nv.constant0._Z18CommunicationPhaseiPbPiS0_PfS1_ii:
	.zero		952


//--------------------- .nv.constant0._Z21NeuronTimestepNoWriteiiPfS_S_PbS_ii --------------------------
	.section	.nv.constant0._Z21NeuronTimestepNoWriteiiPfS_S_PbS_ii,"a",@progbits
	.sectionflags	@""
	.align	4
.nv.constant0._Z21NeuronTimestepNoWriteiiPfS_S_PbS_ii:
	.zero		952


//--------------------- .nv.constant0._Z19NeuronTimestepWriteiiPfS_S_PbS_iiPPS_S2_if --------------------------
	.section	.nv.constant0._Z19NeuronTimestepWriteiiPfS_S_PbS_iiPPS_S2_if,"a",@progbits
	.sectionflags	@""
	.align	4
.nv.constant0._Z19NeuronTimestepWriteiiPfS_S_PbS_iiPPS_S2_if:
	.zero		976


//--------------------- SYMBOLS --------------------------

	.type		.nv.reservedSmem.offset0,@object
	.size		.nv.reservedSmem.offset0,0x4
